//
// Generated by NVIDIA NVVM Compiler
//
// Compiler Build ID: CL-36424714
// Cuda compilation tools, release 13.0, V13.0.88
// Based on NVVM 20.0.0
//

.version 9.0
.target sm_100
.address_size 64

	// .globl	_ZN7caching20ReadAndWriteSameSlotEPjmb

.visible .entry _ZN7caching20ReadAndWriteSameSlotEPjmb(
	.param .u64 .ptr .align 1 _ZN7caching20ReadAndWriteSameSlotEPjmb_param_0,
	.param .u64 _ZN7caching20ReadAndWriteSameSlotEPjmb_param_1,
	.param .u8 _ZN7caching20ReadAndWriteSameSlotEPjmb_param_2
)
{
	.reg .pred 	%p<26>;
	.reg .b16 	%rs<2>;
	.reg .b32 	%r<85>;
	.reg .b64 	%rd<77>;

	ld.param.u64 	%rd36, [_ZN7caching20ReadAndWriteSameSlotEPjmb_param_0];
	ld.param.u64 	%rd35, [_ZN7caching20ReadAndWriteSameSlotEPjmb_param_1];
	ld.param.s8 	%rs1, [_ZN7caching20ReadAndWriteSameSlotEPjmb_param_2];
	cvta.to.global.u64 	%rd1, %rd36;
	mov.u32 	%r7, %tid.x;
	cvt.u64.u32 	%rd2, %r7;
	setp.gt.u32 	%p2, %r7, 7;
	setp.eq.s64 	%p3, %rd35, 0;
	or.pred  	%p4, %p2, %p3;
	@%p4 bra 	$L__BB0_32;
	cvt.u32.u64 	%r8, %rd2;
	cvt.u32.u64 	%r1, %rd35;
	setp.ne.s16 	%p5, %rs1, 0;
	setp.ne.s32 	%p6, %r8, 0;
	and.pred  	%p1, %p6, %p5;
	add.s64 	%rd38, %rd35, -1;
	and.b64  	%rd75, %rd35, 3;
	setp.lt.u64 	%p7, %rd38, 3;
	mov.b64 	%rd74, 0;
	@%p7 bra 	$L__BB0_24;
	and.b64  	%rd74, %rd35, -4;
	mov.b32 	%r83, 1;
	mov.u64 	%rd69, %rd74;
$L__BB0_3:
	add.s32 	%r10, %r83, -1;
	shr.u32 	%r11, %r10, 16;
	xor.b32  	%r12, %r11, %r10;
	mul.lo.s32 	%r13, %r12, -2048144789;
	shr.u32 	%r14, %r13, 13;
	xor.b32  	%r15, %r14, %r13;
	mul.lo.s32 	%r16, %r15, -1028477387;
	shr.u32 	%r17, %r16, 16;
	xor.b32  	%r18, %r17, %r16;
	rem.u32 	%r19, %r18, %r1;
	cvt.u64.u32 	%rd6, %r19;
	add.s64 	%rd7, %rd6, %rd2;
	or.b64  	%rd39, %rd7, %rd35;
	and.b64  	%rd40, %rd39, -4294967296;
	setp.ne.s64 	%p8, %rd40, 0;
	@%p8 bra 	$L__BB0_5;
	cvt.u32.u64 	%r21, %rd7;
	rem.u32 	%r22, %r21, %r1;
	cvt.u64.u32 	%rd70, %r22;
	bra.uni 	$L__BB0_6;
$L__BB0_5:
	rem.u64 	%rd70, %rd7, %rd35;
$L__BB0_6:
	shl.b64 	%rd41, %rd70, 2;
	add.s64 	%rd42, %rd1, %rd41;
	ld.volatile.global.u32 	%r23, [%rd42];
	setp.ne.s32 	%p9, %r23, 0;
	or.pred  	%p10, %p9, %p1;
	@%p10 bra 	$L__BB0_8;
	shl.b64 	%rd43, %rd6, 2;
	add.s64 	%rd44, %rd1, %rd43;
	mov.b32 	%r24, 0;
	st.global.u32 	[%rd44], %r24;
$L__BB0_8:
	membar.gl;
	shr.u32 	%r25, %r83, 16;
	xor.b32  	%r26, %r25, %r83;
	mul.lo.s32 	%r27, %r26, -2048144789;
	shr.u32 	%r28, %r27, 13;
	xor.b32  	%r29, %r28, %r27;
	mul.lo.s32 	%r30, %r29, -1028477387;
	shr.u32 	%r31, %r30, 16;
	xor.b32  	%r32, %r31, %r30;
	rem.u32 	%r33, %r32, %r1;
	cvt.u64.u32 	%rd11, %r33;
	add.s64 	%rd12, %rd11, %rd2;
	or.b64  	%rd45, %rd12, %rd35;
	and.b64  	%rd46, %rd45, -4294967296;
	setp.ne.s64 	%p11, %rd46, 0;
	@%p11 bra 	$L__BB0_10;
	cvt.u32.u64 	%r35, %rd12;
	rem.u32 	%r36, %r35, %r1;
	cvt.u64.u32 	%rd71, %r36;
	bra.uni 	$L__BB0_11;
$L__BB0_10:
	rem.u64 	%rd71, %rd12, %rd35;
$L__BB0_11:
	shl.b64 	%rd47, %rd71, 2;
	add.s64 	%rd48, %rd1, %rd47;
	ld.volatile.global.u32 	%r37, [%rd48];
	setp.ne.s32 	%p12, %r37, 0;
	or.pred  	%p13, %p12, %p1;
	@%p13 bra 	$L__BB0_13;
	shl.b64 	%rd49, %rd11, 2;
	add.s64 	%rd50, %rd1, %rd49;
	mov.b32 	%r38, 0;
	st.global.u32 	[%rd50], %r38;
$L__BB0_13:
	membar.gl;
	add.s32 	%r39, %r83, 1;
	shr.u32 	%r40, %r39, 16;
	xor.b32  	%r41, %r40, %r39;
	mul.lo.s32 	%r42, %r41, -2048144789;
	shr.u32 	%r43, %r42, 13;
	xor.b32  	%r44, %r43, %r42;
	mul.lo.s32 	%r45, %r44, -1028477387;
	shr.u32 	%r46, %r45, 16;
	xor.b32  	%r47, %r46, %r45;
	rem.u32 	%r48, %r47, %r1;
	cvt.u64.u32 	%rd16, %r48;
	add.s64 	%rd17, %rd16, %rd2;
	or.b64  	%rd51, %rd17, %rd35;
	and.b64  	%rd52, %rd51, -4294967296;
	setp.ne.s64 	%p14, %rd52, 0;
	@%p14 bra 	$L__BB0_15;
	cvt.u32.u64 	%r50, %rd17;
	rem.u32 	%r51, %r50, %r1;
	cvt.u64.u32 	%rd72, %r51;
	bra.uni 	$L__BB0_16;
$L__BB0_15:
	rem.u64 	%rd72, %rd17, %rd35;
$L__BB0_16:
	shl.b64 	%rd53, %rd72, 2;
	add.s64 	%rd54, %rd1, %rd53;
	ld.volatile.global.u32 	%r52, [%rd54];
	setp.ne.s32 	%p15, %r52, 0;
	or.pred  	%p16, %p15, %p1;
	@%p16 bra 	$L__BB0_18;
	shl.b64 	%rd55, %rd16, 2;
	add.s64 	%rd56, %rd1, %rd55;
	mov.b32 	%r53, 0;
	st.global.u32 	[%rd56], %r53;
$L__BB0_18:
	add.s32 	%r54, %r83, 2;
	membar.gl;
	shr.u32 	%r55, %r54, 16;
	xor.b32  	%r56, %r55, %r54;
	mul.lo.s32 	%r57, %r56, -2048144789;
	shr.u32 	%r58, %r57, 13;
	xor.b32  	%r59, %r58, %r57;
	mul.lo.s32 	%r60, %r59, -1028477387;
	shr.u32 	%r61, %r60, 16;
	xor.b32  	%r62, %r61, %r60;
	rem.u32 	%r63, %r62, %r1;
	cvt.u64.u32 	%rd21, %r63;
	add.s64 	%rd22, %rd21, %rd2;
	or.b64  	%rd57, %rd22, %rd35;
	and.b64  	%rd58, %rd57, -4294967296;
	setp.ne.s64 	%p17, %rd58, 0;
	@%p17 bra 	$L__BB0_20;
	cvt.u32.u64 	%r65, %rd22;
	rem.u32 	%r66, %r65, %r1;
	cvt.u64.u32 	%rd73, %r66;
	bra.uni 	$L__BB0_21;
$L__BB0_20:
	rem.u64 	%rd73, %rd22, %rd35;
$L__BB0_21:
	shl.b64 	%rd59, %rd73, 2;
	add.s64 	%rd60, %rd1, %rd59;
	ld.volatile.global.u32 	%r67, [%rd60];
	setp.ne.s32 	%p18, %r67, 0;
	or.pred  	%p19, %p18, %p1;
	@%p19 bra 	$L__BB0_23;
	shl.b64 	%rd61, %rd21, 2;
	add.s64 	%rd62, %rd1, %rd61;
	mov.b32 	%r68, 0;
	st.global.u32 	[%rd62], %r68;
$L__BB0_23:
	membar.gl;
	add.s64 	%rd69, %rd69, -4;
	add.s32 	%r83, %r83, 4;
	setp.ne.s64 	%p20, %rd69, 0;
	@%p20 bra 	$L__BB0_3;
$L__BB0_24:
	setp.eq.s64 	%p21, %rd75, 0;
	@%p21 bra 	$L__BB0_32;
	cvt.u32.u64 	%r84, %rd74;
$L__BB0_26:
	.pragma "nounroll";
	shr.u32 	%r69, %r84, 16;
	xor.b32  	%r70, %r69, %r84;
	mul.lo.s32 	%r71, %r70, -2048144789;
	shr.u32 	%r72, %r71, 13;
	xor.b32  	%r73, %r72, %r71;
	mul.lo.s32 	%r74, %r73, -1028477387;
	shr.u32 	%r75, %r74, 16;
	xor.b32  	%r76, %r75, %r74;
	rem.u32 	%r77, %r76, %r1;
	cvt.u64.u32 	%rd29, %r77;
	add.s64 	%rd30, %rd29, %rd2;
	or.b64  	%rd63, %rd30, %rd35;
	and.b64  	%rd64, %rd63, -4294967296;
	setp.ne.s64 	%p22, %rd64, 0;
	@%p22 bra 	$L__BB0_28;
	cvt.u32.u64 	%r79, %rd30;
	rem.u32 	%r80, %r79, %r1;
	cvt.u64.u32 	%rd76, %r80;
	bra.uni 	$L__BB0_29;
$L__BB0_28:
	rem.u64 	%rd76, %rd30, %rd35;
$L__BB0_29:
	shl.b64 	%rd65, %rd76, 2;
	add.s64 	%rd66, %rd1, %rd65;
	ld.volatile.global.u32 	%r81, [%rd66];
	setp.ne.s32 	%p23, %r81, 0;
	or.pred  	%p24, %p23, %p1;
	@%p24 bra 	$L__BB0_31;
	shl.b64 	%rd67, %rd29, 2;
	add.s64 	%rd68, %rd1, %rd67;
	mov.b32 	%r82, 0;
	st.global.u32 	[%rd68], %r82;
$L__BB0_31:
	membar.gl;
	add.s32 	%r84, %r84, 1;
	add.s64 	%rd75, %rd75, -1;
	setp.ne.s64 	%p25, %rd75, 0;
	@%p25 bra 	$L__BB0_26;
$L__BB0_32:
	ret;

}
	// .globl	_ZN7caching25ReadAndWriteDifferentSlotEPjmb
.visible .entry _ZN7caching25ReadAndWriteDifferentSlotEPjmb(
	.param .u64 .ptr .align 1 _ZN7caching25ReadAndWriteDifferentSlotEPjmb_param_0,
	.param .u64 _ZN7caching25ReadAndWriteDifferentSlotEPjmb_param_1,
	.param .u8 _ZN7caching25ReadAndWriteDifferentSlotEPjmb_param_2
)
{
	.reg .pred 	%p<31>;
	.reg .b16 	%rs<2>;
	.reg .b32 	%r<100>;
	.reg .b64 	%rd<112>;

	ld.param.u64 	%rd56, [_ZN7caching25ReadAndWriteDifferentSlotEPjmb_param_0];
	ld.param.u64 	%rd55, [_ZN7caching25ReadAndWriteDifferentSlotEPjmb_param_1];
	ld.param.s8 	%rs1, [_ZN7caching25ReadAndWriteDifferentSlotEPjmb_param_2];
	cvta.to.global.u64 	%rd1, %rd56;
	mov.u32 	%r7, %tid.x;
	cvt.u64.u32 	%rd2, %r7;
	setp.gt.u32 	%p2, %r7, 7;
	setp.eq.s64 	%p3, %rd55, 0;
	or.pred  	%p4, %p2, %p3;
	@%p4 bra 	$L__BB1_47;
	cvt.u32.u64 	%r8, %rd2;
	cvt.u32.u64 	%r1, %rd55;
	setp.ne.s16 	%p5, %rs1, 0;
	setp.ne.s32 	%p6, %r8, 0;
	and.pred  	%p1, %p6, %p5;
	add.s64 	%rd58, %rd55, -1;
	and.b64  	%rd109, %rd55, 3;
	setp.lt.u64 	%p7, %rd58, 3;
	mov.b64 	%rd108, 0;
	@%p7 bra 	$L__BB1_36;
	and.b64  	%rd108, %rd55, -4;
	mov.b32 	%r98, 1;
	mov.u64 	%rd99, %rd108;
$L__BB1_3:
	add.s32 	%r10, %r98, -1;
	shr.u32 	%r11, %r10, 16;
	xor.b32  	%r12, %r11, %r10;
	mul.lo.s32 	%r13, %r12, -2048144789;
	shr.u32 	%r14, %r13, 13;
	xor.b32  	%r15, %r14, %r13;
	mul.lo.s32 	%r16, %r15, -1028477387;
	shr.u32 	%r17, %r16, 16;
	xor.b32  	%r18, %r17, %r16;
	rem.u32 	%r19, %r18, %r1;
	cvt.u64.u32 	%rd6, %r19;
	add.s64 	%rd7, %rd6, %rd2;
	or.b64  	%rd59, %rd7, %rd55;
	and.b64  	%rd60, %rd59, -4294967296;
	setp.ne.s64 	%p8, %rd60, 0;
	@%p8 bra 	$L__BB1_5;
	cvt.u32.u64 	%r21, %rd7;
	rem.u32 	%r22, %r21, %r1;
	cvt.u64.u32 	%rd100, %r22;
	bra.uni 	$L__BB1_6;
$L__BB1_5:
	rem.u64 	%rd100, %rd7, %rd55;
$L__BB1_6:
	shl.b64 	%rd61, %rd100, 2;
	add.s64 	%rd62, %rd1, %rd61;
	ld.volatile.global.u32 	%r23, [%rd62];
	setp.ne.s32 	%p9, %r23, 0;
	or.pred  	%p10, %p9, %p1;
	@%p10 bra 	$L__BB1_11;
	add.s64 	%rd63, %rd6, 8;
	and.b64  	%rd11, %rd63, 4294967295;
	and.b64  	%rd64, %rd55, -4294967296;
	setp.ne.s64 	%p11, %rd64, 0;
	@%p11 bra 	$L__BB1_9;
	cvt.u32.u64 	%r25, %rd11;
	rem.u32 	%r26, %r25, %r1;
	cvt.u64.u32 	%rd101, %r26;
	bra.uni 	$L__BB1_10;
$L__BB1_9:
	rem.u64 	%rd101, %rd11, %rd55;
$L__BB1_10:
	shl.b64 	%rd65, %rd101, 2;
	add.s64 	%rd66, %rd1, %rd65;
	mov.b32 	%r27, 0;
	st.global.u32 	[%rd66], %r27;
$L__BB1_11:
	membar.gl;
	shr.u32 	%r28, %r98, 16;
	xor.b32  	%r29, %r28, %r98;
	mul.lo.s32 	%r30, %r29, -2048144789;
	shr.u32 	%r31, %r30, 13;
	xor.b32  	%r32, %r31, %r30;
	mul.lo.s32 	%r33, %r32, -1028477387;
	shr.u32 	%r34, %r33, 16;
	xor.b32  	%r35, %r34, %r33;
	rem.u32 	%r36, %r35, %r1;
	cvt.u64.u32 	%rd15, %r36;
	add.s64 	%rd16, %rd15, %rd2;
	or.b64  	%rd67, %rd16, %rd55;
	and.b64  	%rd68, %rd67, -4294967296;
	setp.ne.s64 	%p12, %rd68, 0;
	@%p12 bra 	$L__BB1_13;
	cvt.u32.u64 	%r38, %rd16;
	rem.u32 	%r39, %r38, %r1;
	cvt.u64.u32 	%rd102, %r39;
	bra.uni 	$L__BB1_14;
$L__BB1_13:
	rem.u64 	%rd102, %rd16, %rd55;
$L__BB1_14:
	shl.b64 	%rd69, %rd102, 2;
	add.s64 	%rd70, %rd1, %rd69;
	ld.volatile.global.u32 	%r40, [%rd70];
	setp.ne.s32 	%p13, %r40, 0;
	or.pred  	%p14, %p13, %p1;
	@%p14 bra 	$L__BB1_19;
	add.s64 	%rd71, %rd15, 8;
	and.b64  	%rd20, %rd71, 4294967295;
	and.b64  	%rd72, %rd55, -4294967296;
	setp.ne.s64 	%p15, %rd72, 0;
	@%p15 bra 	$L__BB1_17;
	cvt.u32.u64 	%r42, %rd20;
	rem.u32 	%r43, %r42, %r1;
	cvt.u64.u32 	%rd103, %r43;
	bra.uni 	$L__BB1_18;
$L__BB1_17:
	rem.u64 	%rd103, %rd20, %rd55;
$L__BB1_18:
	shl.b64 	%rd73, %rd103, 2;
	add.s64 	%rd74, %rd1, %rd73;
	mov.b32 	%r44, 0;
	st.global.u32 	[%rd74], %r44;
$L__BB1_19:
	membar.gl;
	add.s32 	%r45, %r98, 1;
	shr.u32 	%r46, %r45, 16;
	xor.b32  	%r47, %r46, %r45;
	mul.lo.s32 	%r48, %r47, -2048144789;
	shr.u32 	%r49, %r48, 13;
	xor.b32  	%r50, %r49, %r48;
	mul.lo.s32 	%r51, %r50, -1028477387;
	shr.u32 	%r52, %r51, 16;
	xor.b32  	%r53, %r52, %r51;
	rem.u32 	%r54, %r53, %r1;
	cvt.u64.u32 	%rd24, %r54;
	add.s64 	%rd25, %rd24, %rd2;
	or.b64  	%rd75, %rd25, %rd55;
	and.b64  	%rd76, %rd75, -4294967296;
	setp.ne.s64 	%p16, %rd76, 0;
	@%p16 bra 	$L__BB1_21;
	cvt.u32.u64 	%r56, %rd25;
	rem.u32 	%r57, %r56, %r1;
	cvt.u64.u32 	%rd104, %r57;
	bra.uni 	$L__BB1_22;
$L__BB1_21:
	rem.u64 	%rd104, %rd25, %rd55;
$L__BB1_22:
	shl.b64 	%rd77, %rd104, 2;
	add.s64 	%rd78, %rd1, %rd77;
	ld.volatile.global.u32 	%r58, [%rd78];
	setp.ne.s32 	%p17, %r58, 0;
	or.pred  	%p18, %p17, %p1;
	@%p18 bra 	$L__BB1_27;
	add.s64 	%rd79, %rd24, 8;
	and.b64  	%rd29, %rd79, 4294967295;
	and.b64  	%rd80, %rd55, -4294967296;
	setp.ne.s64 	%p19, %rd80, 0;
	@%p19 bra 	$L__BB1_25;
	cvt.u32.u64 	%r60, %rd29;
	rem.u32 	%r61, %r60, %r1;
	cvt.u64.u32 	%rd105, %r61;
	bra.uni 	$L__BB1_26;
$L__BB1_25:
	rem.u64 	%rd105, %rd29, %rd55;
$L__BB1_26:
	shl.b64 	%rd81, %rd105, 2;
	add.s64 	%rd82, %rd1, %rd81;
	mov.b32 	%r62, 0;
	st.global.u32 	[%rd82], %r62;
$L__BB1_27:
	add.s32 	%r63, %r98, 2;
	membar.gl;
	shr.u32 	%r64, %r63, 16;
	xor.b32  	%r65, %r64, %r63;
	mul.lo.s32 	%r66, %r65, -2048144789;
	shr.u32 	%r67, %r66, 13;
	xor.b32  	%r68, %r67, %r66;
	mul.lo.s32 	%r69, %r68, -1028477387;
	shr.u32 	%r70, %r69, 16;
	xor.b32  	%r71, %r70, %r69;
	rem.u32 	%r72, %r71, %r1;
	cvt.u64.u32 	%rd33, %r72;
	add.s64 	%rd34, %rd33, %rd2;
	or.b64  	%rd83, %rd34, %rd55;
	and.b64  	%rd84, %rd83, -4294967296;
	setp.ne.s64 	%p20, %rd84, 0;
	@%p20 bra 	$L__BB1_29;
	cvt.u32.u64 	%r74, %rd34;
	rem.u32 	%r75, %r74, %r1;
	cvt.u64.u32 	%rd106, %r75;
	bra.uni 	$L__BB1_30;
$L__BB1_29:
	rem.u64 	%rd106, %rd34, %rd55;
$L__BB1_30:
	shl.b64 	%rd85, %rd106, 2;
	add.s64 	%rd86, %rd1, %rd85;
	ld.volatile.global.u32 	%r76, [%rd86];
	setp.ne.s32 	%p21, %r76, 0;
	or.pred  	%p22, %p21, %p1;
	@%p22 bra 	$L__BB1_35;
	add.s64 	%rd87, %rd33, 8;
	and.b64  	%rd38, %rd87, 4294967295;
	and.b64  	%rd88, %rd55, -4294967296;
	setp.ne.s64 	%p23, %rd88, 0;
	@%p23 bra 	$L__BB1_33;
	cvt.u32.u64 	%r78, %rd38;
	rem.u32 	%r79, %r78, %r1;
	cvt.u64.u32 	%rd107, %r79;
	bra.uni 	$L__BB1_34;
$L__BB1_33:
	rem.u64 	%rd107, %rd38, %rd55;
$L__BB1_34:
	shl.b64 	%rd89, %rd107, 2;
	add.s64 	%rd90, %rd1, %rd89;
	mov.b32 	%r80, 0;
	st.global.u32 	[%rd90], %r80;
$L__BB1_35:
	membar.gl;
	add.s64 	%rd99, %rd99, -4;
	add.s32 	%r98, %r98, 4;
	setp.ne.s64 	%p24, %rd99, 0;
	@%p24 bra 	$L__BB1_3;
$L__BB1_36:
	setp.eq.s64 	%p25, %rd109, 0;
	@%p25 bra 	$L__BB1_47;
	cvt.u32.u64 	%r99, %rd108;
	and.b64  	%rd96, %rd55, -4294967296;
$L__BB1_38:
	.pragma "nounroll";
	shr.u32 	%r81, %r99, 16;
	xor.b32  	%r82, %r81, %r99;
	mul.lo.s32 	%r83, %r82, -2048144789;
	shr.u32 	%r84, %r83, 13;
	xor.b32  	%r85, %r84, %r83;
	mul.lo.s32 	%r86, %r85, -1028477387;
	shr.u32 	%r87, %r86, 16;
	xor.b32  	%r88, %r87, %r86;
	rem.u32 	%r89, %r88, %r1;
	cvt.u64.u32 	%rd45, %r89;
	add.s64 	%rd46, %rd45, %rd2;
	or.b64  	%rd91, %rd46, %rd55;
	and.b64  	%rd92, %rd91, -4294967296;
	setp.ne.s64 	%p26, %rd92, 0;
	@%p26 bra 	$L__BB1_40;
	cvt.u32.u64 	%r91, %rd46;
	rem.u32 	%r92, %r91, %r1;
	cvt.u64.u32 	%rd110, %r92;
	bra.uni 	$L__BB1_41;
$L__BB1_40:
	rem.u64 	%rd110, %rd46, %rd55;
$L__BB1_41:
	shl.b64 	%rd93, %rd110, 2;
	add.s64 	%rd94, %rd1, %rd93;
	ld.volatile.global.u32 	%r93, [%rd94];
	setp.ne.s32 	%p27, %r93, 0;
	or.pred  	%p28, %p27, %p1;
	@%p28 bra 	$L__BB1_46;
	add.s64 	%rd95, %rd45, 8;
	and.b64  	%rd50, %rd95, 4294967295;
	setp.ne.s64 	%p29, %rd96, 0;
	@%p29 bra 	$L__BB1_44;
	cvt.u32.u64 	%r95, %rd50;
	rem.u32 	%r96, %r95, %r1;
	cvt.u64.u32 	%rd111, %r96;
	bra.uni 	$L__BB1_45;
$L__BB1_44:
	rem.u64 	%rd111, %rd50, %rd55;
$L__BB1_45:
	shl.b64 	%rd97, %rd111, 2;
	add.s64 	%rd98, %rd1, %rd97;
	mov.b32 	%r97, 0;
	st.global.u32 	[%rd98], %r97;
$L__BB1_46:
	membar.gl;
	add.s32 	%r99, %r99, 1;
	add.s64 	%rd109, %rd109, -1;
	setp.ne.s64 	%p30, %rd109, 0;
	@%p30 bra 	$L__BB1_38;
$L__BB1_47:
	ret;

}
	// .globl	_ZN7caching30ReadAndWriteDifferentCacheLineEPjmb
.visible .entry _ZN7caching30ReadAndWriteDifferentCacheLineEPjmb(
	.param .u64 .ptr .align 1 _ZN7caching30ReadAndWriteDifferentCacheLineEPjmb_param_0,
	.param .u64 _ZN7caching30ReadAndWriteDifferentCacheLineEPjmb_param_1,
	.param .u8 _ZN7caching30ReadAndWriteDifferentCacheLineEPjmb_param_2
)
{
	.reg .pred 	%p<31>;
	.reg .b16 	%rs<2>;
	.reg .b32 	%r<100>;
	.reg .b64 	%rd<112>;

	ld.param.u64 	%rd56, [_ZN7caching30ReadAndWriteDifferentCacheLineEPjmb_param_0];
	ld.param.u64 	%rd55, [_ZN7caching30ReadAndWriteDifferentCacheLineEPjmb_param_1];
	ld.param.s8 	%rs1, [_ZN7caching30ReadAndWriteDifferentCacheLineEPjmb_param_2];
	cvta.to.global.u64 	%rd1, %rd56;
	mov.u32 	%r7, %tid.x;
	cvt.u64.u32 	%rd2, %r7;
	setp.gt.u32 	%p2, %r7, 7;
	setp.eq.s64 	%p3, %rd55, 0;
	or.pred  	%p4, %p2, %p3;
	@%p4 bra 	$L__BB2_47;
	cvt.u32.u64 	%r8, %rd2;
	cvt.u32.u64 	%r1, %rd55;
	setp.ne.s16 	%p5, %rs1, 0;
	setp.ne.s32 	%p6, %r8, 0;
	and.pred  	%p1, %p6, %p5;
	add.s64 	%rd58, %rd55, -1;
	and.b64  	%rd109, %rd55, 3;
	setp.lt.u64 	%p7, %rd58, 3;
	mov.b64 	%rd108, 0;
	@%p7 bra 	$L__BB2_36;
	and.b64  	%rd108, %rd55, -4;
	mov.b32 	%r98, 1;
	mov.u64 	%rd99, %rd108;
$L__BB2_3:
	add.s32 	%r10, %r98, -1;
	shr.u32 	%r11, %r10, 16;
	xor.b32  	%r12, %r11, %r10;
	mul.lo.s32 	%r13, %r12, -2048144789;
	shr.u32 	%r14, %r13, 13;
	xor.b32  	%r15, %r14, %r13;
	mul.lo.s32 	%r16, %r15, -1028477387;
	shr.u32 	%r17, %r16, 16;
	xor.b32  	%r18, %r17, %r16;
	rem.u32 	%r19, %r18, %r1;
	cvt.u64.u32 	%rd6, %r19;
	add.s64 	%rd7, %rd6, %rd2;
	or.b64  	%rd59, %rd7, %rd55;
	and.b64  	%rd60, %rd59, -4294967296;
	setp.ne.s64 	%p8, %rd60, 0;
	@%p8 bra 	$L__BB2_5;
	cvt.u32.u64 	%r21, %rd7;
	rem.u32 	%r22, %r21, %r1;
	cvt.u64.u32 	%rd100, %r22;
	bra.uni 	$L__BB2_6;
$L__BB2_5:
	rem.u64 	%rd100, %rd7, %rd55;
$L__BB2_6:
	shl.b64 	%rd61, %rd100, 2;
	add.s64 	%rd62, %rd1, %rd61;
	ld.volatile.global.u32 	%r23, [%rd62];
	setp.ne.s32 	%p9, %r23, 0;
	or.pred  	%p10, %p9, %p1;
	@%p10 bra 	$L__BB2_11;
	add.s64 	%rd63, %rd6, 512;
	and.b64  	%rd11, %rd63, 4294967295;
	and.b64  	%rd64, %rd55, -4294967296;
	setp.ne.s64 	%p11, %rd64, 0;
	@%p11 bra 	$L__BB2_9;
	cvt.u32.u64 	%r25, %rd11;
	rem.u32 	%r26, %r25, %r1;
	cvt.u64.u32 	%rd101, %r26;
	bra.uni 	$L__BB2_10;
$L__BB2_9:
	rem.u64 	%rd101, %rd11, %rd55;
$L__BB2_10:
	shl.b64 	%rd65, %rd101, 2;
	add.s64 	%rd66, %rd1, %rd65;
	mov.b32 	%r27, 0;
	st.global.u32 	[%rd66], %r27;
$L__BB2_11:
	membar.gl;
	shr.u32 	%r28, %r98, 16;
	xor.b32  	%r29, %r28, %r98;
	mul.lo.s32 	%r30, %r29, -2048144789;
	shr.u32 	%r31, %r30, 13;
	xor.b32  	%r32, %r31, %r30;
	mul.lo.s32 	%r33, %r32, -1028477387;
	shr.u32 	%r34, %r33, 16;
	xor.b32  	%r35, %r34, %r33;
	rem.u32 	%r36, %r35, %r1;
	cvt.u64.u32 	%rd15, %r36;
	add.s64 	%rd16, %rd15, %rd2;
	or.b64  	%rd67, %rd16, %rd55;
	and.b64  	%rd68, %rd67, -4294967296;
	setp.ne.s64 	%p12, %rd68, 0;
	@%p12 bra 	$L__BB2_13;
	cvt.u32.u64 	%r38, %rd16;
	rem.u32 	%r39, %r38, %r1;
	cvt.u64.u32 	%rd102, %r39;
	bra.uni 	$L__BB2_14;
$L__BB2_13:
	rem.u64 	%rd102, %rd16, %rd55;
$L__BB2_14:
	shl.b64 	%rd69, %rd102, 2;
	add.s64 	%rd70, %rd1, %rd69;
	ld.volatile.global.u32 	%r40, [%rd70];
	setp.ne.s32 	%p13, %r40, 0;
	or.pred  	%p14, %p13, %p1;
	@%p14 bra 	$L__BB2_19;
	add.s64 	%rd71, %rd15, 512;
	and.b64  	%rd20, %rd71, 4294967295;
	and.b64  	%rd72, %rd55, -4294967296;
	setp.ne.s64 	%p15, %rd72, 0;
	@%p15 bra 	$L__BB2_17;
	cvt.u32.u64 	%r42, %rd20;
	rem.u32 	%r43, %r42, %r1;
	cvt.u64.u32 	%rd103, %r43;
	bra.uni 	$L__BB2_18;
$L__BB2_17:
	rem.u64 	%rd103, %rd20, %rd55;
$L__BB2_18:
	shl.b64 	%rd73, %rd103, 2;
	add.s64 	%rd74, %rd1, %rd73;
	mov.b32 	%r44, 0;
	st.global.u32 	[%rd74], %r44;
$L__BB2_19:
	membar.gl;
	add.s32 	%r45, %r98, 1;
	shr.u32 	%r46, %r45, 16;
	xor.b32  	%r47, %r46, %r45;
	mul.lo.s32 	%r48, %r47, -2048144789;
	shr.u32 	%r49, %r48, 13;
	xor.b32  	%r50, %r49, %r48;
	mul.lo.s32 	%r51, %r50, -1028477387;
	shr.u32 	%r52, %r51, 16;
	xor.b32  	%r53, %r52, %r51;
	rem.u32 	%r54, %r53, %r1;
	cvt.u64.u32 	%rd24, %r54;
	add.s64 	%rd25, %rd24, %rd2;
	or.b64  	%rd75, %rd25, %rd55;
	and.b64  	%rd76, %rd75, -4294967296;
	setp.ne.s64 	%p16, %rd76, 0;
	@%p16 bra 	$L__BB2_21;
	cvt.u32.u64 	%r56, %rd25;
	rem.u32 	%r57, %r56, %r1;
	cvt.u64.u32 	%rd104, %r57;
	bra.uni 	$L__BB2_22;
$L__BB2_21:
	rem.u64 	%rd104, %rd25, %rd55;
$L__BB2_22:
	shl.b64 	%rd77, %rd104, 2;
	add.s64 	%rd78, %rd1, %rd77;
	ld.volatile.global.u32 	%r58, [%rd78];
	setp.ne.s32 	%p17, %r58, 0;
	or.pred  	%p18, %p17, %p1;
	@%p18 bra 	$L__BB2_27;
	add.s64 	%rd79, %rd24, 512;
	and.b64  	%rd29, %rd79, 4294967295;
	and.b64  	%rd80, %rd55, -4294967296;
	setp.ne.s64 	%p19, %rd80, 0;
	@%p19 bra 	$L__BB2_25;
	cvt.u32.u64 	%r60, %rd29;
	rem.u32 	%r61, %r60, %r1;
	cvt.u64.u32 	%rd105, %r61;
	bra.uni 	$L__BB2_26;
$L__BB2_25:
	rem.u64 	%rd105, %rd29, %rd55;
$L__BB2_26:
	shl.b64 	%rd81, %rd105, 2;
	add.s64 	%rd82, %rd1, %rd81;
	mov.b32 	%r62, 0;
	st.global.u32 	[%rd82], %r62;
$L__BB2_27:
	add.s32 	%r63, %r98, 2;
	membar.gl;
	shr.u32 	%r64, %r63, 16;
	xor.b32  	%r65, %r64, %r63;
	mul.lo.s32 	%r66, %r65, -2048144789;
	shr.u32 	%r67, %r66, 13;
	xor.b32  	%r68, %r67, %r66;
	mul.lo.s32 	%r69, %r68, -1028477387;
	shr.u32 	%r70, %r69, 16;
	xor.b32  	%r71, %r70, %r69;
	rem.u32 	%r72, %r71, %r1;
	cvt.u64.u32 	%rd33, %r72;
	add.s64 	%rd34, %rd33, %rd2;
	or.b64  	%rd83, %rd34, %rd55;
	and.b64  	%rd84, %rd83, -4294967296;
	setp.ne.s64 	%p20, %rd84, 0;
	@%p20 bra 	$L__BB2_29;
	cvt.u32.u64 	%r74, %rd34;
	rem.u32 	%r75, %r74, %r1;
	cvt.u64.u32 	%rd106, %r75;
	bra.uni 	$L__BB2_30;
$L__BB2_29:
	rem.u64 	%rd106, %rd34, %rd55;
$L__BB2_30:
	shl.b64 	%rd85, %rd106, 2;
	add.s64 	%rd86, %rd1, %rd85;
	ld.volatile.global.u32 	%r76, [%rd86];
	setp.ne.s32 	%p21, %r76, 0;
	or.pred  	%p22, %p21, %p1;
	@%p22 bra 	$L__BB2_35;
	add.s64 	%rd87, %rd33, 512;
	and.b64  	%rd38, %rd87, 4294967295;
	and.b64  	%rd88, %rd55, -4294967296;
	setp.ne.s64 	%p23, %rd88, 0;
	@%p23 bra 	$L__BB2_33;
	cvt.u32.u64 	%r78, %rd38;
	rem.u32 	%r79, %r78, %r1;
	cvt.u64.u32 	%rd107, %r79;
	bra.uni 	$L__BB2_34;
$L__BB2_33:
	rem.u64 	%rd107, %rd38, %rd55;
$L__BB2_34:
	shl.b64 	%rd89, %rd107, 2;
	add.s64 	%rd90, %rd1, %rd89;
	mov.b32 	%r80, 0;
	st.global.u32 	[%rd90], %r80;
$L__BB2_35:
	membar.gl;
	add.s64 	%rd99, %rd99, -4;
	add.s32 	%r98, %r98, 4;
	setp.ne.s64 	%p24, %rd99, 0;
	@%p24 bra 	$L__BB2_3;
$L__BB2_36:
	setp.eq.s64 	%p25, %rd109, 0;
	@%p25 bra 	$L__BB2_47;
	cvt.u32.u64 	%r99, %rd108;
	and.b64  	%rd96, %rd55, -4294967296;
$L__BB2_38:
	.pragma "nounroll";
	shr.u32 	%r81, %r99, 16;
	xor.b32  	%r82, %r81, %r99;
	mul.lo.s32 	%r83, %r82, -2048144789;
	shr.u32 	%r84, %r83, 13;
	xor.b32  	%r85, %r84, %r83;
	mul.lo.s32 	%r86, %r85, -1028477387;
	shr.u32 	%r87, %r86, 16;
	xor.b32  	%r88, %r87, %r86;
	rem.u32 	%r89, %r88, %r1;
	cvt.u64.u32 	%rd45, %r89;
	add.s64 	%rd46, %rd45, %rd2;
	or.b64  	%rd91, %rd46, %rd55;
	and.b64  	%rd92, %rd91, -4294967296;
	setp.ne.s64 	%p26, %rd92, 0;
	@%p26 bra 	$L__BB2_40;
	cvt.u32.u64 	%r91, %rd46;
	rem.u32 	%r92, %r91, %r1;
	cvt.u64.u32 	%rd110, %r92;
	bra.uni 	$L__BB2_41;
$L__BB2_40:
	rem.u64 	%rd110, %rd46, %rd55;
$L__BB2_41:
	shl.b64 	%rd93, %rd110, 2;
	add.s64 	%rd94, %rd1, %rd93;
	ld.volatile.global.u32 	%r93, [%rd94];
	setp.ne.s32 	%p27, %r93, 0;
	or.pred  	%p28, %p27, %p1;
	@%p28 bra 	$L__BB2_46;
	add.s64 	%rd95, %rd45, 512;
	and.b64  	%rd50, %rd95, 4294967295;
	setp.ne.s64 	%p29, %rd96, 0;
	@%p29 bra 	$L__BB2_44;
	cvt.u32.u64 	%r95, %rd50;
	rem.u32 	%r96, %r95, %r1;
	cvt.u64.u32 	%rd111, %r96;
	bra.uni 	$L__BB2_45;
$L__BB2_44:
	rem.u64 	%rd111, %rd50, %rd55;
$L__BB2_45:
	shl.b64 	%rd97, %rd111, 2;
	add.s64 	%rd98, %rd1, %rd97;
	mov.b32 	%r97, 0;
	st.global.u32 	[%rd98], %r97;
$L__BB2_46:
	membar.gl;
	add.s32 	%r99, %r99, 1;
	add.s64 	%rd109, %rd109, -1;
	setp.ne.s64 	%p30, %rd109, 0;
	@%p30 bra 	$L__BB2_38;
$L__BB2_47:
	ret;

}


// ===== COMPILED SASS (sm_100) =====

	.target	sm_100

	.elftype	@"ET_EXEC"


//--------------------- .note.nv.tkinfo           --------------------------
	.section	.note.nv.tkinfo,"",@"SHT_NOTE"
	.sectionflags	@"SHF_NOTE_NV_TKINFO"
	.tkinfo
        /*0018*/ 	.word	0x00000002
        /*0030*/ 	.string	""
        /*0030*/ 	.string	"ptxas"
        /*0030*/ 	.string	"Cuda compilation tools, release 13.0, V13.0.88"
        /*0030*/ 	.string	"Build cuda_13.0.r13.0/compiler.36424714_0"
        /*0030*/ 	.string	"-arch sm_100 -m 64 "



//--------------------- .note.nv.cuinfo           --------------------------
	.section	.note.nv.cuinfo,"",@"SHT_NOTE"
	.sectionflags	@"SHF_NOTE_NV_CUINFO"
        /*0018*/ 	.short	0x0002
        /*001a*/ 	.short	0x0064
        /*001c*/ 	.short	0x0082
	.zero		2


//--------------------- .nv.info                  --------------------------
	.section	.nv.info,"",@"SHT_CUDA_INFO"
	.align	4


	//----- nvinfo : EIATTR_REGCOUNT
	.align		4
        /*0000*/ 	.byte	0x04, 0x2f
        /*0002*/ 	.short	(.L_1 - .L_0)
	.align		4
.L_0:
        /*0004*/ 	.word	index@(_ZN7caching20ReadAndWriteSameSlotEPjmb)
        /*0008*/ 	.word	0x00000016


	//----- nvinfo : EIATTR_FRAME_SIZE
	.align		4
.L_1:
        /*000c*/ 	.byte	0x04, 0x11
        /*000e*/ 	.short	(.L_3 - .L_2)
	.align		4
.L_2:
        /*0010*/ 	.word	index@($__internal_2_$__cuda_sm20_rem_u64)
        /*0014*/ 	.word	0x00000000


	//----- nvinfo : EIATTR_FRAME_SIZE
	.align		4
.L_3:
        /*0018*/ 	.byte	0x04, 0x11
        /*001a*/ 	.short	(.L_5 - .L_4)
	.align		4
.L_4:
        /*001c*/ 	.word	index@(_ZN7caching20ReadAndWriteSameSlotEPjmb)
        /*0020*/ 	.word	0x00000000


	//----- nvinfo : EIATTR_REGCOUNT
	.align		4
.L_5:
        /*0024*/ 	.byte	0x04, 0x2f
        /*0026*/ 	.short	(.L_7 - .L_6)
	.align		4
.L_6:
        /*0028*/ 	.word	index@(_ZN7caching25ReadAndWriteDifferentSlotEPjmb)
        /*002c*/ 	.word	0x00000014


	//----- nvinfo : EIATTR_FRAME_SIZE
	.align		4
.L_7:
        /*0030*/ 	.byte	0x04, 0x11
        /*0032*/ 	.short	(.L_9 - .L_8)
	.align		4
.L_8:
        /*0034*/ 	.word	index@($__internal_1_$__cuda_sm20_rem_u64)
        /*0038*/ 	.word	0x00000000


	//----- nvinfo : EIATTR_FRAME_SIZE
	.align		4
.L_9:
        /*003c*/ 	.byte	0x04, 0x11
        /*003e*/ 	.short	(.L_11 - .L_10)
	.align		4
.L_10:
        /*0040*/ 	.word	index@(_ZN7caching25ReadAndWriteDifferentSlotEPjmb)
        /*0044*/ 	.word	0x00000000


	//----- nvinfo : EIATTR_REGCOUNT
	.align		4
.L_11:
        /*0048*/ 	.byte	0x04, 0x2f
        /*004a*/ 	.short	(.L_13 - .L_12)
	.align		4
.L_12:
        /*004c*/ 	.word	index@(_ZN7caching30ReadAndWriteDifferentCacheLineEPjmb)
        /*0050*/ 	.word	0x00000014


	//----- nvinfo : EIATTR_FRAME_SIZE
	.align		4
.L_13:
        /*0054*/ 	.byte	0x04, 0x11
        /*0056*/ 	.short	(.L_15 - .L_14)
	.align		4
.L_14:
        /*0058*/ 	.word	index@($__internal_0_$__cuda_sm20_rem_u64)
        /*005c*/ 	.word	0x00000000


	//----- nvinfo : EIATTR_FRAME_SIZE
	.align		4
.L_15:
        /*0060*/ 	.byte	0x04, 0x11
        /*0062*/ 	.short	(.L_17 - .L_16)
	.align		4
.L_16:
        /*0064*/ 	.word	index@(_ZN7caching30ReadAndWriteDifferentCacheLineEPjmb)
        /*0068*/ 	.word	0x00000000


	//----- nvinfo : EIATTR_MIN_STACK_SIZE
	.align		4
.L_17:
        /*006c*/ 	.byte	0x04, 0x12
        /*006e*/ 	.short	(.L_19 - .L_18)
	.align		4
.L_18:
        /*0070*/ 	.word	index@(_ZN7caching30ReadAndWriteDifferentCacheLineEPjmb)
        /*0074*/ 	.word	0x00000000


	//----- nvinfo : EIATTR_MIN_STACK_SIZE
	.align		4
.L_19:
        /*0078*/ 	.byte	0x04, 0x12
        /*007a*/ 	.short	(.L_21 - .L_20)
	.align		4
.L_20:
        /*007c*/ 	.word	index@(_ZN7caching25ReadAndWriteDifferentSlotEPjmb)
        /*0080*/ 	.word	0x00000000


	//----- nvinfo : EIATTR_MIN_STACK_SIZE
	.align		4
.L_21:
        /*0084*/ 	.byte	0x04, 0x12
        /*0086*/ 	.short	(.L_23 - .L_22)
	.align		4
.L_22:
        /*0088*/ 	.word	index@(_ZN7caching20ReadAndWriteSameSlotEPjmb)
        /*008c*/ 	.word	0x00000000
.L_23:


//--------------------- .nv.compat                --------------------------
	.section	.nv.compat,"",@"SHT_CUDA_COMPAT_INFO"
	.align	4
        /*0000*/ 	.byte	0x02, 0x09, 0x00, 0x00, 0x02, 0x02, 0x01, 0x00, 0x02, 0x05, 0x05, 0x00, 0x03, 0x07, 0x01, 0x01
        /*0010*/ 	.byte	0x02, 0x03, 0x00, 0x00, 0x02, 0x06, 0x01, 0x00, 0x04, 0x0b, 0x08, 0x00, 0x09, 0x00, 0x00, 0x00
        /*0020*/ 	.byte	0x00, 0x00, 0x00, 0x00


//--------------------- .nv.info._ZN7caching30ReadAndWriteDifferentCacheLineEPjmb --------------------------
	.section	.nv.info._ZN7caching30ReadAndWriteDifferentCacheLineEPjmb,"",@"SHT_CUDA_INFO"
	.sectionflags	@""
	.align	4


	//----- nvinfo : EIATTR_CUDA_API_VERSION
	.align		4
        /*0000*/ 	.byte	0x04, 0x37
        /*0002*/ 	.short	(.L_25 - .L_24)
.L_24:
        /*0004*/ 	.word	0x00000082


	//----- nvinfo : EIATTR_KPARAM_INFO
	.align		4
.L_25:
        /*0008*/ 	.byte	0x04, 0x17
        /*000a*/ 	.short	(.L_27 - .L_26)
.L_26:
        /*000c*/ 	.word	0x00000000
        /*0010*/ 	.short	0x0002
        /*0012*/ 	.short	0x0010
        /*0014*/ 	.byte	0x00, 0xf0, 0x05, 0x00


	//----- nvinfo : EIATTR_KPARAM_INFO
	.align		4
.L_27:
        /*0018*/ 	.byte	0x04, 0x17
        /*001a*/ 	.short	(.L_29 - .L_28)
.L_28:
        /*001c*/ 	.word	0x00000000
        /*0020*/ 	.short	0x0001
        /*0022*/ 	.short	0x0008
        /*0024*/ 	.byte	0x00, 0xf0, 0x21, 0x00


	//----- nvinfo : EIATTR_KPARAM_INFO
	.align		4
.L_29:
        /*0028*/ 	.byte	0x04, 0x17
        /*002a*/ 	.short	(.L_31 - .L_30)
.L_30:
        /*002c*/ 	.word	0x00000000
        /*0030*/ 	.short	0x0000
        /*0032*/ 	.short	0x0000
        /*0034*/ 	.byte	0x00, 0xf5, 0x21, 0x00


	//----- nvinfo : EIATTR_SPARSE_MMA_MASK
	.align		4
.L_31:
        /*0038*/ 	.byte	0x03, 0x50
        /*003a*/ 	.short	0x0000


	//----- nvinfo : EIATTR_MAXREG_COUNT
	.align		4
        /*003c*/ 	.byte	0x03, 0x1b
        /*003e*/ 	.short	0x00ff


	//----- nvinfo : EIATTR_MERCURY_ISA_VERSION
	.align		4
        /*0040*/ 	.byte	0x03, 0x5f
        /*0042*/ 	.short	0x0101


	//----- nvinfo : EIATTR_VRC_CTA_INIT_COUNT
	.align		4
        /*0044*/ 	.byte	0x02, 0x4a
	.zero		1
	.zero		1


	//----- nvinfo : EIATTR_EXIT_INSTR_OFFSETS
	.align		4
        /*0048*/ 	.byte	0x04, 0x1c
        /*004a*/ 	.short	(.L_33 - .L_32)


	//   ....[0]....
.L_32:
        /*004c*/ 	.word	0x00000060


	//   ....[1]....
        /*0050*/ 	.word	0x000018a0


	//   ....[2]....
        /*0054*/ 	.word	0x00001ed0


	//----- nvinfo : EIATTR_CRS_STACK_SIZE
	.align		4
.L_33:
        /*0058*/ 	.byte	0x04, 0x1e
        /*005a*/ 	.short	(.L_35 - .L_34)
.L_34:
        /*005c*/ 	.word	0x00000000


	//----- nvinfo : EIATTR_CBANK_PARAM_SIZE
	.align		4
.L_35:
        /*0060*/ 	.byte	0x03, 0x19
        /*0062*/ 	.short	0x0011


	//----- nvinfo : EIATTR_PARAM_CBANK
	.align		4
        /*0064*/ 	.byte	0x04, 0x0a
        /*0066*/ 	.short	(.L_37 - .L_36)
	.align		4
.L_36:
        /*0068*/ 	.word	index@(.nv.constant0._ZN7caching30ReadAndWriteDifferentCacheLineEPjmb)
        /*006c*/ 	.short	0x0380
        /*006e*/ 	.short	0x0011


	//----- nvinfo : EIATTR_SW_WAR
	.align		4
.L_37:
        /*0070*/ 	.byte	0x04, 0x36
        /*0072*/ 	.short	(.L_39 - .L_38)
.L_38:
        /*0074*/ 	.word	0x00000008
.L_39:


//--------------------- .nv.info._ZN7caching25ReadAndWriteDifferentSlotEPjmb --------------------------
	.section	.nv.info._ZN7caching25ReadAndWriteDifferentSlotEPjmb,"",@"SHT_CUDA_INFO"
	.sectionflags	@""
	.align	4


	//----- nvinfo : EIATTR_CUDA_API_VERSION
	.align		4
        /*0000*/ 	.byte	0x04, 0x37
        /*0002*/ 	.short	(.L_41 - .L_40)
.L_40:
        /*0004*/ 	.word	0x00000082


	//----- nvinfo : EIATTR_KPARAM_INFO
	.align		4
.L_41:
        /*0008*/ 	.byte	0x04, 0x17
        /*000a*/ 	.short	(.L_43 - .L_42)
.L_42:
        /*000c*/ 	.word	0x00000000
        /*0010*/ 	.short	0x0002
        /*0012*/ 	.short	0x0010
        /*0014*/ 	.byte	0x00, 0xf0, 0x05, 0x00


	//----- nvinfo : EIATTR_KPARAM_INFO
	.align		4
.L_43:
        /*0018*/ 	.byte	0x04, 0x17
        /*001a*/ 	.short	(.L_45 - .L_44)
.L_44:
        /*001c*/ 	.word	0x00000000
        /*0020*/ 	.short	0x0001
        /*0022*/ 	.short	0x0008
        /*0024*/ 	.byte	0x00, 0xf0, 0x21, 0x00


	//----- nvinfo : EIATTR_KPARAM_INFO
	.align		4
.L_45:
        /*0028*/ 	.byte	0x04, 0x17
        /*002a*/ 	.short	(.L_47 - .L_46)
.L_46:
        /*002c*/ 	.word	0x00000000
        /*0030*/ 	.short	0x0000
        /*0032*/ 	.short	0x0000
        /*0034*/ 	.byte	0x00, 0xf5, 0x21, 0x00


	//----- nvinfo : EIATTR_SPARSE_MMA_MASK
	.align		4
.L_47:
        /*0038*/ 	.byte	0x03, 0x50
        /*003a*/ 	.short	0x0000


	//----- nvinfo : EIATTR_MAXREG_COUNT
	.align		4
        /*003c*/ 	.byte	0x03, 0x1b
        /*003e*/ 	.short	0x00ff


	//----- nvinfo : EIATTR_MERCURY_ISA_VERSION
	.align		4
        /*0040*/ 	.byte	0x03, 0x5f
        /*0042*/ 	.short	0x0101


	//----- nvinfo : EIATTR_VRC_CTA_INIT_COUNT
	.align		4
        /*0044*/ 	.byte	0x02, 0x4a
	.zero		1
	.zero		1


	//----- nvinfo : EIATTR_EXIT_INSTR_OFFSETS
	.align		4
        /*0048*/ 	.byte	0x04, 0x1c
        /*004a*/ 	.short	(.L_49 - .L_48)


	//   ....[0]....
.L_48:
        /*004c*/ 	.word	0x00000060


	//   ....[1]....
        /*0050*/ 	.word	0x000018a0


	//   ....[2]....
        /*0054*/ 	.word	0x00001ed0


	//----- nvinfo : EIATTR_CRS_STACK_SIZE
	.align		4
.L_49:
        /*0058*/ 	.byte	0x04, 0x1e
        /*005a*/ 	.short	(.L_51 - .L_50)
.L_50:
        /*005c*/ 	.word	0x00000000


	//----- nvinfo : EIATTR_CBANK_PARAM_SIZE
	.align		4
.L_51:
        /*0060*/ 	.byte	0x03, 0x19
        /*0062*/ 	.short	0x0011


	//----- nvinfo : EIATTR_PARAM_CBANK
	.align		4
        /*0064*/ 	.byte	0x04, 0x0a
        /*0066*/ 	.short	(.L_53 - .L_52)
	.align		4
.L_52:
        /*0068*/ 	.word	index@(.nv.constant0._ZN7caching25ReadAndWriteDifferentSlotEPjmb)
        /*006c*/ 	.short	0x0380
        /*006e*/ 	.short	0x0011


	//----- nvinfo : EIATTR_SW_WAR
	.align		4
.L_53:
        /*0070*/ 	.byte	0x04, 0x36
        /*0072*/ 	.short	(.L_55 - .L_54)
.L_54:
        /*0074*/ 	.word	0x00000008
.L_55:


//--------------------- .nv.info._ZN7caching20ReadAndWriteSameSlotEPjmb --------------------------
	.section	.nv.info._ZN7caching20ReadAndWriteSameSlotEPjmb,"",@"SHT_CUDA_INFO"
	.sectionflags	@""
	.align	4


	//----- nvinfo : EIATTR_CUDA_API_VERSION
	.align		4
        /*0000*/ 	.byte	0x04, 0x37
        /*0002*/ 	.short	(.L_57 - .L_56)
.L_56:
        /*0004*/ 	.word	0x00000082


	//----- nvinfo : EIATTR_KPARAM_INFO
	.align		4
.L_57:
        /*0008*/ 	.byte	0x04, 0x17
        /*000a*/ 	.short	(.L_59 - .L_58)
.L_58:
        /*000c*/ 	.word	0x00000000
        /*0010*/ 	.short	0x0002
        /*0012*/ 	.short	0x0010
        /*0014*/ 	.byte	0x00, 0xf0, 0x05, 0x00


	//----- nvinfo : EIATTR_KPARAM_INFO
	.align		4
.L_59:
        /*0018*/ 	.byte	0x04, 0x17
        /*001a*/ 	.short	(.L_61 - .L_60)
.L_60:
        /*001c*/ 	.word	0x00000000
        /*0020*/ 	.short	0x0001
        /*0022*/ 	.short	0x0008
        /*0024*/ 	.byte	0x00, 0xf0, 0x21, 0x00


	//----- nvinfo : EIATTR_KPARAM_INFO
	.align		4
.L_61:
        /*0028*/ 	.byte	0x04, 0x17
        /*002a*/ 	.short	(.L_63 - .L_62)
.L_62:
        /*002c*/ 	.word	0x00000000
        /*0030*/ 	.short	0x0000
        /*0032*/ 	.short	0x0000
        /*0034*/ 	.byte	0x00, 0xf5, 0x21, 0x00


	//----- nvinfo : EIATTR_SPARSE_MMA_MASK
	.align		4
.L_63:
        /*0038*/ 	.byte	0x03, 0x50
        /*003a*/ 	.short	0x0000


	//----- nvinfo : EIATTR_MAXREG_COUNT
	.align		4
        /*003c*/ 	.byte	0x03, 0x1b
        /*003e*/ 	.short	0x00ff


	//----- nvinfo : EIATTR_MERCURY_ISA_VERSION
	.align		4
        /*0040*/ 	.byte	0x03, 0x5f
        /*0042*/ 	.short	0x0101


	//----- nvinfo : EIATTR_VRC_CTA_INIT_COUNT
	.align		4
        /*0044*/ 	.byte	0x02, 0x4a
	.zero		1
	.zero		1


	//----- nvinfo : EIATTR_EXIT_INSTR_OFFSETS
	.align		4
        /*0048*/ 	.byte	0x04, 0x1c
        /*004a*/ 	.short	(.L_65 - .L_64)


	//   ....[0]....
.L_64:
        /*004c*/ 	.word	0x00000060


	//   ....[1]....
        /*0050*/ 	.word	0x00001160


	//   ....[2]....
        /*0054*/ 	.word	0x00001590


	//----- nvinfo : EIATTR_CRS_STACK_SIZE
	.align		4
.L_65:
        /*0058*/ 	.byte	0x04, 0x1e
        /*005a*/ 	.short	(.L_67 - .L_66)
.L_66:
        /*005c*/ 	.word	0x00000000


	//----- nvinfo : EIATTR_CBANK_PARAM_SIZE
	.align		4
.L_67:
        /*0060*/ 	.byte	0x03, 0x19
        /*0062*/ 	.short	0x0011


	//----- nvinfo : EIATTR_PARAM_CBANK
	.align		4
        /*0064*/ 	.byte	0x04, 0x0a
        /*0066*/ 	.short	(.L_69 - .L_68)
	.align		4
.L_68:
        /*0068*/ 	.word	index@(.nv.constant0._ZN7caching20ReadAndWriteSameSlotEPjmb)
        /*006c*/ 	.short	0x0380
        /*006e*/ 	.short	0x0011


	//----- nvinfo : EIATTR_SW_WAR
	.align		4
.L_69:
        /*0070*/ 	.byte	0x04, 0x36
        /*0072*/ 	.short	(.L_71 - .L_70)
.L_70:
        /*0074*/ 	.word	0x00000008
.L_71:


//--------------------- .nv.callgraph             --------------------------
	.section	.nv.callgraph,"",@"SHT_CUDA_CALLGRAPH"
	.align	4
	.sectionentsize	8
	.align		4
        /*0000*/ 	.word	0x00000000
	.align		4
        /*0004*/ 	.word	0xffffffff
	.align		4
        /*0008*/ 	.word	0x00000000
	.align		4
        /*000c*/ 	.word	0xfffffffe
	.align		4
        /*0010*/ 	.word	0x00000000
	.align		4
        /*0014*/ 	.word	0xfffffffd
	.align		4
        /*0018*/ 	.word	0x00000000
	.align		4
        /*001c*/ 	.word	0xfffffffc


//--------------------- .text._ZN7caching30ReadAndWriteDifferentCacheLineEPjmb --------------------------
	.section	.text._ZN7caching30ReadAndWriteDifferentCacheLineEPjmb,"ax",@progbits
	.align	128
        .global         _ZN7caching30ReadAndWriteDifferentCacheLineEPjmb
        .type           _ZN7caching30ReadAndWriteDifferentCacheLineEPjmb,@function
        .size           _ZN7caching30ReadAndWriteDifferentCacheLineEPjmb,(.L_x_97 - _ZN7caching30ReadAndWriteDifferentCacheLineEPjmb)
        .other          _ZN7caching30ReadAndWriteDifferentCacheLineEPjmb,@"STO_CUDA_ENTRY STV_DEFAULT"
_ZN7caching30ReadAndWriteDifferentCacheLineEPjmb:
.text._ZN7caching30ReadAndWriteDifferentCacheLineEPjmb:
[----:B------:R-:W-:Y:S01]  /*0000*/  LDC R1, c[0x0][0x37c] ;  /* 0x0000df00ff017b82 */ /* 0x000fe20000000800 */
[----:B------:R-:W0:Y:S01]  /*0010*/  S2R R0, SR_TID.X ;  /* 0x0000000000007919 */ /* 0x000e220000002100 */
[----:B------:R-:W1:Y:S02]  /*0020*/  LDCU.64 UR10, c[0x0][0x388] ;  /* 0x00007100ff0a77ac */ /* 0x000e640008000a00 */
[----:B-1----:R-:W-:-:S04]  /*0030*/  ISETP.NE.U32.AND P0, PT, RZ, UR10, PT ;  /* 0x0000000aff007c0c */ /* 0x002fc8000bf05070 */
[----:B------:R-:W-:-:S04]  /*0040*/  ISETP.NE.AND.EX P0, PT, RZ, UR11, PT, P0 ;  /* 0x0000000bff007c0c */ /* 0x000fc8000bf05300 */
[----:B0-----:R-:W-:-:S13]  /*0050*/  ISETP.GT.U32.OR P0, PT, R0, 0x7, !P0 ;  /* 0x000000070000780c */ /* 0x001fda0004704470 */
[----:B------:R-:W-:Y:S05]  /*0060*/  @P0 EXIT ;  /* 0x000000000000094d */ /* 0x000fea0003800000 */
[----:B------:R-:W0:Y:S01]  /*0070*/  LDCU.U8 UR4, c[0x0][0x390] ;  /* 0x00007200ff0477ac */ /* 0x000e220008000000 */
[----:B------:R-:W-:Y:S01]  /*0080*/  UIADD3 UR5, UP0, UPT, UR10, -0x1, URZ ;  /* 0xffffffff0a057890 */ /* 0x000fe2000ff1e0ff */
[----:B------:R-:W1:Y:S03]  /*0090*/  LDCU.64 UR12, c[0x0][0x358] ;  /* 0x00006b00ff0c77ac */ /* 0x000e660008000a00 */
[----:B------:R-:W-:Y:S02]  /*00a0*/  UIADD3.X UR11, UPT, UPT, UR11, -0x1, URZ, UP0, !UPT ;  /* 0xffffffff0b0b7890 */ /* 0x000fe400087fe4ff */
[----:B------:R-:W-:Y:S01]  /*00b0*/  UISETP.GE.U32.AND UP0, UPT, UR5, 0x3, UPT ;  /* 0x000000030500788c */ /* 0x000fe2000bf06070 */
[----:B------:R-:W2:Y:S03]  /*00c0*/  LDCU.64 UR6, c[0x0][0x388] ;  /* 0x00007100ff0677ac */ /* 0x000ea60008000a00 */
[----:B------:R-:W-:-:S02]  /*00d0*/  UISETP.GE.U32.AND.EX UP0, UPT, UR11, URZ, UPT, UP0 ;  /* 0x000000ff0b00728c */ /* 0x000fc4000bf06100 */
[----:B0-----:R-:W-:Y:S02]  /*00e0*/  UPRMT UR4, UR4, 0x8880, URZ ;  /* 0x0000888004047896 */ /* 0x001fe400080000ff */
[----:B------:R-:W-:Y:S01]  /*00f0*/  ULOP3.LUT UR18, UR10, 0x3, URZ, 0xc0, !UPT ;  /* 0x000000030a127892 */ /* 0x000fe2000f8ec0ff */
[----:B------:R-:W-:-:S03]  /*0100*/  UMOV UR5, URZ ;  /* 0x000000ff00057c82 */ /* 0x000fc60008000000 */
[----:B------:R-:W-:Y:S01]  /*0110*/  ISETP.NE.AND P0, PT, RZ, UR4, PT ;  /* 0x00000004ff007c0c */ /* 0x000fe2000bf05270 */
[----:B------:R-:W-:-:S03]  /*0120*/  UMOV UR4, URZ ;  /* 0x000000ff00047c82 */ /* 0x000fc60008000000 */
[----:B------:R-:W-:Y:S01]  /*0130*/  ISETP.NE.AND P0, PT, R0, RZ, P0 ;  /* 0x000000ff0000720c */ /* 0x000fe20000705270 */
[----:B-12---:R-:W-:-:S12]  /*0140*/  BRA.U !UP0, `(.L_x_0) ;  /* 0x0000001508cc7547 */ /* 0x006fd8000b800000 */
[----:B------:R-:W0:Y:S01]  /*0150*/  LDC.64 R2, c[0x0][0x388] ;  /* 0x0000e200ff027b82 */ /* 0x000e220000000a00 */
[----:B------:R-:W-:Y:S01]  /*0160*/  ULOP3.LUT UR4, UR10, 0xfffffffc, URZ, 0xc0, !UPT ;  /* 0xfffffffc0a047892 */ /* 0x000fe2000f8ec0ff */
[----:B------:R-:W1:Y:S01]  /*0170*/  LDCU UR17, c[0x0][0x38c] ;  /* 0x00007180ff1177ac */ /* 0x000e620008000800 */
[----:B------:R-:W2:Y:S01]  /*0180*/  LDCU UR19, c[0x0][0x38c] ;  /* 0x00007180ff1377ac */ /* 0x000ea20008000800 */
[----:B------:R-:W3:Y:S01]  /*0190*/  LDCU UR20, c[0x0][0x388] ;  /* 0x00007100ff1477ac */ /* 0x000ee20008000800 */
[----:B------:R-:W4:Y:S01]  /*01a0*/  LDCU.64 UR14, c[0x0][0x380] ;  /* 0x00007000ff0e77ac */ /* 0x000f220008000a00 */
[----:B------:R-:W-:Y:S02]  /*01b0*/  UMOV UR16, 0x1 ;  /* 0x0000000100107882 */ /* 0x000fe40000000000 */
[----:B------:R-:W-:-:S05]  /*01c0*/  UMOV UR11, UR4 ;  /* 0x00000004000b7c82 */ /* 0x000fca0008000000 */
.L_x_29:
[----:B0-----:R-:W0:Y:S01]  /*01d0*/  I2F.U32.RP R6, R2 ;  /* 0x0000000200067306 */ /* 0x001e220000209000 */
[----:B------:R-:W-:Y:S01]  /*01e0*/  UIADD3 UR8, UPT, UPT, UR16, -0x1, URZ ;  /* 0xffffffff10087890 */ /* 0x000fe2000fffe0ff */
[----:B------:R-:W-:Y:S01]  /*01f0*/  BSSY.RECONVERGENT B0, `(.L_x_1) ;  /* 0x0000033000007945 */ /* 0x000fe20003800200 */
[----:B------:R-:W-:Y:S02]  /*0200*/  UIADD3 UR11, UP0, UPT, UR11, -0x4, URZ ;  /* 0xfffffffc0b0b7890 */ /* 0x000fe4000ff1e0ff */
[----:B------:R-:W-:Y:S02]  /*0210*/  USHF.R.U32.HI UR9, URZ, 0x10, UR8 ;  /* 0x00000010ff097899 */ /* 0x000fe40008011608 */
[----:B-1----:R-:W-:Y:S02]  /*0220*/  UIADD3.X UR17, UPT, UPT, UR17, -0x1, URZ, UP0, !UPT ;  /* 0xffffffff11117890 */ /* 0x002fe400087fe4ff */
[----:B------:R-:W-:Y:S02]  /*0230*/  ULOP3.LUT UR9, UR9, UR8, URZ, 0x3c, !UPT ;  /* 0x0000000809097292 */ /* 0x000fe4000f8e3cff */
[----:B------:R-:W-:-:S02]  /*0240*/  UISETP.NE.U32.AND UP0, UPT, UR11, URZ, UPT ;  /* 0x000000ff0b00728c */ /* 0x000fc4000bf05070 */
[----:B------:R-:W-:Y:S01]  /*0250*/  UIMAD UR9, UR9, -0x7a143595, URZ ;  /* 0x85ebca6b090978a4 */ /* 0x000fe2000f8e02ff */
[----:B0-----:R-:W0:Y:S01]  /*0260*/  MUFU.RCP R6, R6 ;  /* 0x0000000600067308 */ /* 0x001e220000001000 */
[----:B------:R-:W-:Y:S02]  /*0270*/  UISETP.NE.AND.EX UP0, UPT, UR17, URZ, UPT, UP0 ;  /* 0x000000ff1100728c */ /* 0x000fe4000bf05300 */
[----:B------:R-:W-:-:S04]  /*0280*/  USHF.R.U32.HI UR8, URZ, 0xd, UR9 ;  /* 0x0000000dff087899 */ /* 0x000fc80008011609 */
[----:B------:R-:W-:-:S04]  /*0290*/  ULOP3.LUT UR8, UR8, UR9, URZ, 0x3c, !UPT ;  /* 0x0000000908087292 */ /* 0x000fc8000f8e3cff */
[----:B------:R-:W-:-:S04]  /*02a0*/  UIMAD UR8, UR8, -0x3d4d51cb, URZ ;  /* 0xc2b2ae35080878a4 */ /* 0x000fc8000f8e02ff */
[----:B------:R-:W-:Y:S01]  /*02b0*/  USHF.R.U32.HI UR9, URZ, 0x10, UR8 ;  /* 0x00000010ff097899 */ /* 0x000fe20008011608 */
[----:B0-----:R-:W-:Y:S01]  /*02c0*/  VIADD R4, R6, 0xffffffe ;  /* 0x0ffffffe06047836 */ /* 0x001fe20000000000 */
[----:B------:R-:W-:Y:S02]  /*02d0*/  LOP3.LUT R6, RZ, R2, RZ, 0x33, !PT ;  /* 0x00000002ff067212 */ /* 0x000fe400078e33ff */
[----:B------:R-:W-:Y:S01]  /*02e0*/  ULOP3.LUT UR9, UR9, UR8, URZ, 0x3c, !UPT ;  /* 0x0000000809097292 */ /* 0x000fe2000f8e3cff */
[----:B------:R0:W1:Y:S02]  /*02f0*/  F2I.FTZ.U32.TRUNC.NTZ R5, R4 ;  /* 0x0000000400057305 */ /* 0x000064000021f000 */
[----:B0-----:R-:W-:Y:S02]  /*0300*/  IMAD.MOV.U32 R4, RZ, RZ, RZ ;  /* 0x000000ffff047224 */ /* 0x001fe400078e00ff */
[----:B-1----:R-:W-:-:S04]  /*0310*/  IMAD.MOV R7, RZ, RZ, -R5 ;  /* 0x000000ffff077224 */ /* 0x002fc800078e0a05 */
[----:B------:R-:W-:-:S04]  /*0320*/  IMAD R7, R7, R2, RZ ;  /* 0x0000000207077224 */ /* 0x000fc800078e02ff */
[----:B------:R-:W-:-:S06]  /*0330*/  IMAD.HI.U32 R4, R5, R7, R4 ;  /* 0x0000000705047227 */ /* 0x000fcc00078e0004 */
[----:B------:R-:W-:-:S05]  /*0340*/  IMAD.HI.U32 R5, R4, UR9, RZ ;  /* 0x0000000904057c27 */ /* 0x000fca000f8e00ff */
[----:B------:R-:W-:-:S05]  /*0350*/  IADD3 R5, PT, PT, -R5, RZ, RZ ;  /* 0x000000ff05057210 */ /* 0x000fca0007ffe1ff */
[----:B------:R-:W-:-:S05]  /*0360*/  IMAD R9, R2, R5, UR9 ;  /* 0x0000000902097e24 */ /* 0x000fca000f8e0205 */
[----:B------:R-:W-:-:S13]  /*0370*/  ISETP.GE.U32.AND P1, PT, R9, R2, PT ;  /* 0x000000020900720c */ /* 0x000fda0003f26070 */
[----:B------:R-:W-:Y:S01]  /*0380*/  @P1 IMAD.IADD R9, R9, 0x1, -R2 ;  /* 0x0000000109091824 */ /* 0x000fe200078e0a02 */
[----:B------:R-:W-:-:S04]  /*0390*/  ISETP.NE.U32.AND P1, PT, R2, RZ, PT ;  /* 0x000000ff0200720c */ /* 0x000fc80003f25070 */
[----:B------:R-:W-:-:S13]  /*03a0*/  ISETP.GE.U32.AND P2, PT, R9, R2, PT ;  /* 0x000000020900720c */ /* 0x000fda0003f46070 */
[----:B------:R-:W-:-:S05]  /*03b0*/  @P2 IMAD.IADD R9, R9, 0x1, -R2 ;  /* 0x0000000109092824 */ /* 0x000fca00078e0a02 */
[----:B------:R-:W-:-:S04]  /*03c0*/  SEL R9, R6, R9, !P1 ;  /* 0x0000000906097207 */ /* 0x000fc80004800000 */
[----:B------:R-:W-:-:S05]  /*03d0*/  IADD3 R7, P2, PT, R9, R0, RZ ;  /* 0x0000000009077210 */ /* 0x000fca0007f5e0ff */
[----:B------:R-:W-:-:S05]  /*03e0*/  IMAD.X R8, RZ, RZ, RZ, P2 ;  /* 0x000000ffff087224 */ /* 0x000fca00010e06ff */
[----:B------:R-:W-:-:S04]  /*03f0*/  LOP3.LUT R5, R8, R3, RZ, 0xfc, !PT ;  /* 0x0000000308057212 */ /* 0x000fc800078efcff */
[----:B------:R-:W-:-:S13]  /*0400*/  ISETP.NE.U32.AND P2, PT, R5, RZ, PT ;  /* 0x000000ff0500720c */ /* 0x000fda0003f45070 */
[----:B------:R-:W-:Y:S05]  /*0410*/  @P2 BRA `(.L_x_2) ;  /* 0x0000000000282947 */ /* 0x000fea0003800000 */
[----:B------:R-:W-:-:S05]  /*0420*/  IMAD.HI.U32 R4, R4, R7, RZ ;  /* 0x0000000704047227 */ /* 0x000fca00078e00ff */
[----:B------:R-:W-:-:S05]  /*0430*/  IADD3 R5, PT, PT, -R4, RZ, RZ ;  /* 0x000000ff04057210 */ /* 0x000fca0007ffe1ff */
[----:B------:R-:W-:-:S05]  /*0440*/  IMAD R5, R2, R5, R7 ;  /* 0x0000000502057224 */ /* 0x000fca00078e0207 */
[----:B------:R-:W-:-:S13]  /*0450*/  ISETP.GE.U32.AND P2, PT, R5, R2, PT ;  /* 0x000000020500720c */ /* 0x000fda0003f46070 */
[----:B------:R-:W-:-:S05]  /*0460*/  @P2 IMAD.IADD R5, R5, 0x1, -R2 ;  /* 0x0000000105052824 */ /* 0x000fca00078e0a02 */
[----:B------:R-:W-:-:S13]  /*0470*/  ISETP.GE.U32.AND P2, PT, R5, R2, PT ;  /* 0x000000020500720c */ /* 0x000fda0003f46070 */
[----:B------:R-:W-:-:S05]  /*0480*/  @P2 IMAD.IADD R5, R5, 0x1, -R2 ;  /* 0x0000000105052824 */ /* 0x000fca00078e0a02 */
[----:B------:R-:W-:Y:S01]  /*0490*/  SEL R4, R6, R5, !P1 ;  /* 0x0000000506047207 */ /* 0x000fe20004800000 */
[----:B------:R-:W-:Y:S01]  /*04a0*/  IMAD.MOV.U32 R5, RZ, RZ, RZ ;  /* 0x000000ffff057224 */ /* 0x000fe200078e00ff */
[----:B------:R-:W-:Y:S06]  /*04b0*/  BRA `(.L_x_3) ;  /* 0x0000000000187947 */ /* 0x000fec0003800000 */
.L_x_2:
[----:B------:R-:W-:Y:S01]  /*04c0*/  MOV R6, R7 ;  /* 0x0000000700067202 */ /* 0x000fe20000000f00 */
[----:B------:R-:W-:Y:S01]  /*04d0*/  IMAD.MOV.U32 R7, RZ, RZ, R8 ;  /* 0x000000ffff077224 */ /* 0x000fe200078e0008 */
[----:B------:R-:W-:-:S07]  /*04e0*/  MOV R8, 0x500 ;  /* 0x0000050000087802 */ /* 0x000fce0000000f00 */
[----:B--234-:R-:W-:Y:S05]  /*04f0*/  CALL.REL.NOINC `($__internal_0_$__cuda_sm20_rem_u64) ;  /* 0x0000001800787944 */ /* 0x01cfea0003c00000 */
[----:B------:R-:W-:Y:S02]  /*0500*/  IMAD.MOV.U32 R4, RZ, RZ, R6 ;  /* 0x000000ffff047224 */ /* 0x000fe400078e0006 */
[----:B------:R-:W-:-:S07]  /*0510*/  IMAD.MOV.U32 R5, RZ, RZ, R7 ;  /* 0x000000ffff057224 */ /* 0x000fce00078e0007 */
.L_x_3:
[----:B--234-:R-:W-:Y:S05]  /*0520*/  BSYNC.RECONVERGENT B0 ;  /* 0x0000000000007941 */ /* 0x01cfea0003800200 */
.L_x_1:
[----:B------:R-:W-:-:S04]  /*0530*/  LEA R6, P1, R4, UR14, 0x2 ;  /* 0x0000000e04067c11 */ /* 0x000fc8000f8210ff */
[----:B------:R-:W-:-:S05]  /*0540*/  LEA.HI.X R7, R4, UR15, R5, 0x2, P1 ;  /* 0x0000000f04077c11 */ /* 0x000fca00088f1405 */
[----:B------:R-:W2:Y:S01]  /*0550*/  LDG.E.STRONG.SYS R6, desc[UR12][R6.64] ;  /* 0x0000000c06067981 */ /* 0x000ea2000c1f5900 */
[----:B------:R-:W-:Y:S01]  /*0560*/  BSSY.RECONVERGENT B0, `(.L_x_4) ;  /* 0x0000021000007945 */ /* 0x000fe20003800200 */
[----:B--2---:R-:W-:-:S13]  /*0570*/  ISETP.NE.OR P1, PT, R6, RZ, P0 ;  /* 0x000000ff0600720c */ /* 0x004fda0000725670 */
[----:B------:R-:W-:Y:S05]  /*0580*/  @P1 BRA `(.L_x_5) ;  /* 0x0000000000781947 */ /* 0x000fea0003800000 */
[----:B------:R-:W-:Y:S01]  /*0590*/  UISETP.NE.U32.AND UP1, UPT, UR19, URZ, UPT ;  /* 0x000000ff1300728c */ /* 0x000fe2000bf25070 */
[----:B------:R-:W-:-:S08]  /*05a0*/  IADD3 R6, PT, PT, R9, 0x200, RZ ;  /* 0x0000020009067810 */ /* 0x000fd00007ffe0ff */
[----:B------:R-:W-:Y:S05]  /*05b0*/  BRA.U UP1, `(.L_x_6) ;  /* 0x00000001014c7547 */ /* 0x000fea000b800000 */
[----:B------:R-:W0:Y:S01]  /*05c0*/  I2F.U32.RP R7, UR20 ;  /* 0x0000001400077d06 */ /* 0x000e220008209000 */
[----:B------:R-:W-:Y:S01]  /*05d0*/  IMAD.MOV.U32 R4, RZ, RZ, RZ ;  /* 0x000000ffff047224 */ /* 0x000fe200078e00ff */
[----:B------:R-:W-:-:S06]  /*05e0*/  ISETP.NE.U32.AND P2, PT, RZ, UR20, PT ;  /* 0x00000014ff007c0c */ /* 0x000fcc000bf45070 */
[----:B0-----:R-:W0:Y:S02]  /*05f0*/  MUFU.RCP R7, R7 ;  /* 0x0000000700077308 */ /* 0x001e240000001000 */
[----:B0-----:R-:W-:-:S06]  /*0600*/  VIADD R5, R7, 0xffffffe ;  /* 0x0ffffffe07057836 */ /* 0x001fcc0000000000 */
[----:B------:R-:W0:Y:S02]  /*0610*/  F2I.FTZ.U32.TRUNC.NTZ R5, R5 ;  /* 0x0000000500057305 */ /* 0x000e24000021f000 */
[----:B0-----:R-:W-:-:S04]  /*0620*/  IMAD.MOV R9, RZ, RZ, -R5 ;  /* 0x000000ffff097224 */ /* 0x001fc800078e0a05 */
[----:B------:R-:W-:-:S04]  /*0630*/  IMAD R9, R9, UR20, RZ ;  /* 0x0000001409097c24 */ /* 0x000fc8000f8e02ff */
[----:B------:R-:W-:-:S04]  /*0640*/  IMAD.HI.U32 R9, R5, R9, R4 ;  /* 0x0000000905097227 */ /* 0x000fc800078e0004 */
[----:B------:R-:W-:Y:S02]  /*0650*/  IMAD.MOV.U32 R5, RZ, RZ, RZ ;  /* 0x000000ffff057224 */ /* 0x000fe400078e00ff */
[----:B------:R-:W-:-:S05]  /*0660*/  IMAD.HI.U32 R4, R9, R6, RZ ;  /* 0x0000000609047227 */ /* 0x000fca00078e00ff */
[----:B------:R-:W-:-:S05]  /*0670*/  IADD3 R4, PT, PT, -R4, RZ, RZ ;  /* 0x000000ff04047210 */ /* 0x000fca0007ffe1ff */
[----:B------:R-:W-:-:S05]  /*0680*/  IMAD R4, R4, UR20, R6 ;  /* 0x0000001404047c24 */ /* 0x000fca000f8e0206 */
[----:B------:R-:W-:-:S13]  /*0690*/  ISETP.GE.U32.AND P1, PT, R4, UR20, PT ;  /* 0x0000001404007c0c */ /* 0x000fda000bf26070 */
[----:B------:R-:W-:-:S05]  /*06a0*/  @P1 VIADD R4, R4, -UR20 ;  /* 0x8000001404041c36 */ /* 0x000fca0008000000 */
[----:B------:R-:W-:-:S13]  /*06b0*/  ISETP.GE.U32.AND P1, PT, R4, UR20, PT ;  /* 0x0000001404007c0c */ /* 0x000fda000bf26070 */
[----:B------:R-:W-:Y:S01]  /*06c0*/  @P1 VIADD R4, R4, -UR20 ;  /* 0x8000001404041c36 */ /* 0x000fe20008000000 */
[----:B------:R-:W-:Y:S01]  /*06d0*/  @!P2 LOP3.LUT R4, RZ, UR20, RZ, 0x33, !PT ;  /* 0x00000014ff04ac12 */ /* 0x000fe2000f8e33ff */
[----:B------:R-:W-:Y:S06]  /*06e0*/  BRA `(.L_x_7) ;  /* 0x0000000000147947 */ /* 0x000fec0003800000 */
.L_x_6:
[----:B------:R-:W-:Y:S01]  /*06f0*/  HFMA2 R7, -RZ, RZ, 0, 0 ;  /* 0x00000000ff077431 */ /* 0x000fe200000001ff */
[----:B------:R-:W-:-:S07]  /*0700*/  MOV R8, 0x720 ;  /* 0x0000072000087802 */ /* 0x000fce0000000f00 */
[----:B------:R-:W-:Y:S05]  /*0710*/  CALL.REL.NOINC `($__internal_0_$__cuda_sm20_rem_u64) ;  /* 0x0000001400f07944 */ /* 0x000fea0003c00000 */
[----:B------:R-:W-:Y:S02]  /*0720*/  IMAD.MOV.U32 R4, RZ, RZ, R6 ;  /* 0x000000ffff047224 */ /* 0x000fe400078e0006 */
[----:B------:R-:W-:-:S07]  /*0730*/  IMAD.MOV.U32 R5, RZ, RZ, R7 ;  /* 0x000000ffff057224 */ /* 0x000fce00078e0007 */
.L_x_7:
[----:B------:R-:W-:-:S04]  /*0740*/  LEA R6, P1, R4, UR14, 0x2 ;  /* 0x0000000e04067c11 */ /* 0x000fc8000f8210ff */
[----:B------:R-:W-:-:S05]  /*0750*/  LEA.HI.X R7, R4, UR15, R5, 0x2, P1 ;  /* 0x0000000f04077c11 */ /* 0x000fca00088f1405 */
[----:B------:R0:W-:Y:S04]  /*0760*/  STG.E desc[UR12][R6.64], RZ ;  /* 0x000000ff06007986 */ /* 0x0001e8000c10190c */
.L_x_5:
[----:B------:R-:W-:Y:S05]  /*0770*/  BSYNC.RECONVERGENT B0 ;  /* 0x0000000000007941 */ /* 0x000fea0003800200 */
.L_x_4:
[----:B0-----:R-:W0:Y:S01]  /*0780*/  I2F.U32.RP R6, R2 ;  /* 0x0000000200067306 */ /* 0x001e220000209000 */
[----:B------:R-:W-:Y:S01]  /*0790*/  USHF.R.U32.HI UR8, URZ, 0x10, UR16 ;  /* 0x00000010ff087899 */ /* 0x000fe20008011610 */
[----:B------:R-:W-:-:S03]  /*07a0*/  LOP3.LUT R8, RZ, R2, RZ, 0x33, !PT ;  /* 0x00000002ff087212 */ /* 0x000fc600078e33ff */
[----:B------:R-:W-:-:S04]  /*07b0*/  ULOP3.LUT UR8, UR8, UR16, URZ, 0x3c, !UPT ;  /* 0x0000001008087292 */ /* 0x000fc8000f8e3cff */
[----:B------:R-:W-:-:S04]  /*07c0*/  UIMAD UR8, UR8, -0x7a143595, URZ ;  /* 0x85ebca6b080878a4 */ /* 0x000fc8000f8e02ff */
[----:B------:R-:W-:Y:S01]  /*07d0*/  USHF.R.U32.HI UR9, URZ, 0xd, UR8 ;  /* 0x0000000dff097899 */ /* 0x000fe20008011608 */
[----:B0-----:R-:W0:Y:S03]  /*07e0*/  MUFU.RCP R6, R6 ;  /* 0x0000000600067308 */ /* 0x001e260000001000 */
[----:B------:R-:W-:-:S04]  /*07f0*/  ULOP3.LUT UR9, UR9, UR8, URZ, 0x3c, !UPT ;  /* 0x0000000809097292 */ /* 0x000fc8000f8e3cff */
[----:B------:R-:W-:-:S04]  /*0800*/  UIMAD UR9, UR9, -0x3d4d51cb, URZ ;  /* 0xc2b2ae35090978a4 */ /* 0x000fc8000f8e02ff */
[----:B------:R-:W-:-:S04]  /*0810*/  USHF.R.U32.HI UR8, URZ, 0x10, UR9 ;  /* 0x00000010ff087899 */ /* 0x000fc80008011609 */
[----:B------:R-:W-:Y:S01]  /*0820*/  ULOP3.LUT UR8, UR8, UR9, URZ, 0x3c, !UPT ;  /* 0x0000000908087292 */ /* 0x000fe2000f8e3cff */
[----:B0-----:R-:W-:-:S04]  /*0830*/  VIADD R4, R6, 0xffffffe ;  /* 0x0ffffffe06047836 */ /* 0x001fc80000000000 */
[----:B------:R0:W1:Y:S02]  /*0840*/  F2I.FTZ.U32.TRUNC.NTZ R5, R4 ;  /* 0x0000000400057305 */ /* 0x000064000021f000 */
[----:B0-----:R-:W-:Y:S01]  /*0850*/  IMAD.MOV.U32 R4, RZ, RZ, RZ ;  /* 0x000000ffff047224 */ /* 0x001fe200078e00ff */
[----:B-1----:R-:W-:-:S05]  /*0860*/  IADD3 R7, PT, PT, RZ, -R5, RZ ;  /* 0x80000005ff077210 */ /* 0x002fca0007ffe0ff */
[----:B------:R-:W-:-:S04]  /*0870*/  IMAD R7, R7, R2, RZ ;  /* 0x0000000207077224 */ /* 0x000fc800078e02ff */
[----:B------:R-:W-:-:S06]  /*0880*/  IMAD.HI.U32 R5, R5, R7, R4 ;  /* 0x0000000705057227 */ /* 0x000fcc00078e0004 */
[----:B------:R-:W-:-:S04]  /*0890*/  IMAD.HI.U32 R4, R5, UR8, RZ ;  /* 0x0000000805047c27 */ /* 0x000fc8000f8e00ff */
[----:B------:R-:W-:-:S04]  /*08a0*/  IMAD.MOV R9, RZ, RZ, -R4 ;  /* 0x000000ffff097224 */ /* 0x000fc800078e0a04 */
[----:B------:R-:W-:-:S05]  /*08b0*/  IMAD R9, R2, R9, UR8 ;  /* 0x0000000802097e24 */ /* 0x000fca000f8e0209 */
[----:B------:R-:W-:-:S13]  /*08c0*/  ISETP.GE.U32.AND P1, PT, R9, R2, PT ;  /* 0x000000020900720c */ /* 0x000fda0003f26070 */
[----:B------:R-:W-:Y:S01]  /*08d0*/  @P1 IMAD.IADD R9, R9, 0x1, -R2 ;  /* 0x0000000109091824 */ /* 0x000fe200078e0a02 */
[----:B------:R-:W-:-:S04]  /*08e0*/  ISETP.NE.U32.AND P1, PT, R2, RZ, PT ;  /* 0x000000ff0200720c */ /* 0x000fc80003f25070 */
[----:B------:R-:W-:-:S13]  /*08f0*/  ISETP.GE.U32.AND P2, PT, R9, R2, PT ;  /* 0x000000020900720c */ /* 0x000fda0003f46070 */
[----:B------:R-:W-:-:S04]  /*0900*/  @P2 IADD3 R9, PT, PT, R9, -R2, RZ ;  /* 0x8000000209092210 */ /* 0x000fc80007ffe0ff */
[----:B------:R-:W-:-:S04]  /*0910*/  SEL R9, R8, R9, !P1 ;  /* 0x0000000908097207 */ /* 0x000fc80004800000 */
[----:B------:R-:W-:-:S05]  /*0920*/  IADD3 R6, P2, PT, R9, R0, RZ ;  /* 0x0000000009067210 */ /* 0x000fca0007f5e0ff */
[----:B------:R-:W-:-:S05]  /*0930*/  IMAD.X R7, RZ, RZ, RZ, P2 ;  /* 0x000000ffff077224 */ /* 0x000fca00010e06ff */
[----:B------:R-:W-:-:S04]  /*0940*/  LOP3.LUT R4, R7, R3, RZ, 0xfc, !PT ;  /* 0x0000000307047212 */ /* 0x000fc800078efcff */
[----:B------:R-:W-:Y:S01]  /*0950*/  ISETP.NE.U32.AND P2, PT, R4, RZ, PT ;  /* 0x000000ff0400720c */ /* 0x000fe20003f45070 */
[----:B------:R-:W-:Y:S06]  /*0960*/  MEMBAR.SC.GPU ;  /* 0x0000000000007992 */ /* 0x000fec0000002000 */
[----:B------:R-:W-:-:S00]  /*0970*/  ERRBAR ;  /* 0x00000000000079ab */ /* 0x000fc00000000000 */
[----:B------:R-:W-:Y:S06]  /*0980*/  CGAERRBAR ;  /* 0x00000000000075ab */ /* 0x000fec0000000000 */
[----:B------:R-:W-:Y:S01]  /*0990*/  CCTL.IVALL ;  /* 0x00000000ff00798f */ /* 0x000fe20002000000 */
[----:B------:R-:W-:Y:S04]  /*09a0*/  BSSY.RECONVERGENT B0, `(.L_x_8) ;  /* 0x0000010000007945 */ /* 0x000fe80003800200 */
[----:B------:R-:W-:Y:S05]  /*09b0*/  @P2 BRA `(.L_x_9) ;  /* 0x0000000000282947 */ /* 0x000fea0003800000 */
[----:B------:R-:W-:-:S04]  /*09c0*/  IMAD.HI.U32 R4, R5, R6, RZ ;  /* 0x0000000605047227 */ /* 0x000fc800078e00ff */
[----:B------:R-:W-:-:S04]  /*09d0*/  IMAD.MOV R5, RZ, RZ, -R4 ;  /* 0x000000ffff057224 */ /* 0x000fc800078e0a04 */
[----:B------:R-:W-:-:S05]  /*09e0*/  IMAD R5, R2, R5, R6 ;  /* 0x0000000502057224 */ /* 0x000fca00078e0206 */
[----:B------:R-:W-:-:S13]  /*09f0*/  ISETP.GE.U32.AND P2, PT, R5, R2, PT ;  /* 0x000000020500720c */ /* 0x000fda0003f46070 */
[----:B------:R-:W-:-:S05]  /*0a00*/  @P2 IMAD.IADD R5, R5, 0x1, -R2 ;  /* 0x0000000105052824 */ /* 0x000fca00078e0a02 */
[----:B------:R-:W-:-:S13]  /*0a10*/  ISETP.GE.U32.AND P2, PT, R5, R2, PT ;  /* 0x000000020500720c */ /* 0x000fda0003f46070 */
[----:B------:R-:W-:-:S04]  /*0a20*/  @P2 IADD3 R5, PT, PT, R5, -R2, RZ ;  /* 0x8000000205052210 */ /* 0x000fc80007ffe0ff */
[----:B------:R-:W-:Y:S01]  /*0a30*/  SEL R4, R8, R5, !P1 ;  /* 0x0000000508047207 */ /* 0x000fe20004800000 */
[----:B------:R-:W-:Y:S01]  /*0a40*/  IMAD.MOV.U32 R5, RZ, RZ, RZ ;  /* 0x000000ffff057224 */ /* 0x000fe200078e00ff */
[----:B------:R-:W-:Y:S06]  /*0a50*/  BRA `(.L_x_10) ;  /* 0x0000000000107947 */ /* 0x000fec0003800000 */
.L_x_9:
[----:B------:R-:W-:-:S07]  /*0a60*/  MOV R8, 0xa80 ;  /* 0x00000a8000087802 */ /* 0x000fce0000000f00 */
[----:B------:R-:W-:Y:S05]  /*0a70*/  CALL.REL.NOINC `($__internal_0_$__cuda_sm20_rem_u64) ;  /* 0x0000001400187944 */ /* 0x000fea0003c00000 */
[----:B------:R-:W-:Y:S02]  /*0a80*/  IMAD.MOV.U32 R4, RZ, RZ, R6 ;  /* 0x000000ffff047224 */ /* 0x000fe400078e0006 */
[----:B------:R-:W-:-:S07]  /*0a90*/  IMAD.MOV.U32 R5, RZ, RZ, R7 ;  /* 0x000000ffff057224 */ /* 0x000fce00078e0007 */
.L_x_10:
[----:B------:R-:W-:Y:S05]  /*0aa0*/  BSYNC.RECONVERGENT B0 ;  /* 0x0000000000007941 */ /* 0x000fea0003800200 */
.L_x_8:
        /* <DEDUP_REMOVED lines=28> */
.L_x_13:
[----:B------:R-:W-:Y:S02]  /*0c70*/  MOV R7, RZ ;  /* 0x000000ff00077202 */ /* 0x000fe40000000f00 */
[----:B------:R-:W-:-:S07]  /*0c80*/  MOV R8, 0xca0 ;  /* 0x00000ca000087802 */ /* 0x000fce0000000f00 */
[----:B------:R-:W-:Y:S05]  /*0c90*/  CALL.REL.NOINC `($__internal_0_$__cuda_sm20_rem_u64) ;  /* 0x0000001000907944 */ /* 0x000fea0003c00000 */
[----:B------:R-:W-:Y:S02]  /*0ca0*/  IMAD.MOV.U32 R4, RZ, RZ, R6 ;  /* 0x000000ffff047224 */ /* 0x000fe400078e0006 */
[----:B------:R-:W-:-:S07]  /*0cb0*/  IMAD.MOV.U32 R5, RZ, RZ, R7 ;  /* 0x000000ffff057224 */ /* 0x000fce00078e0007 */
.L_x_14:
[----:B------:R-:W-:-:S04]  /*0cc0*/  LEA R6, P1, R4, UR14, 0x2 ;  /* 0x0000000e04067c11 */ /* 0x000fc8000f8210ff */
[----:B------:R-:W-:-:S05]  /*0cd0*/  LEA.HI.X R7, R4, UR15, R5, 0x2, P1 ;  /* 0x0000000f04077c11 */ /* 0x000fca00088f1405 */
[----:B------:R0:W-:Y:S04]  /*0ce0*/  STG.E desc[UR12][R6.64], RZ ;  /* 0x000000ff06007986 */ /* 0x0001e8000c10190c */
.L_x_12:
[----:B------:R-:W-:Y:S05]  /*0cf0*/  BSYNC.RECONVERGENT B0 ;  /* 0x0000000000007941 */ /* 0x000fea0003800200 */
.L_x_11:
[----:B0-----:R-:W0:Y:S01]  /*0d00*/  I2F.U32.RP R6, R2 ;  /* 0x0000000200067306 */ /* 0x001e220000209000 */
[----:B------:R-:W-:Y:S01]  /*0d10*/  UIADD3 UR8, UPT, UPT, UR16, 0x1, URZ ;  /* 0x0000000110087890 */ /* 0x000fe2000fffe0ff */
[----:B------:R-:W-:-:S03]  /*0d20*/  LOP3.LUT R8, RZ, R2, RZ, 0x33, !PT ;  /* 0x00000002ff087212 */ /* 0x000fc600078e33ff */
[----:B------:R-:W-:-:S04]  /*0d30*/  USHF.R.U32.HI UR9, URZ, 0x10, UR8 ;  /* 0x00000010ff097899 */ /* 0x000fc80008011608 */
[----:B------:R-:W-:-:S04]  /*0d40*/  ULOP3.LUT UR9, UR9, UR8, URZ, 0x3c, !UPT ;  /* 0x0000000809097292 */ /* 0x000fc8000f8e3cff */
[----:B------:R-:W-:Y:S01]  /*0d50*/  UIMAD UR9, UR9, -0x7a143595, URZ ;  /* 0x85ebca6b090978a4 */ /* 0x000fe2000f8e02ff */
[----:B0-----:R-:W0:Y:S03]  /*0d60*/  MUFU.RCP R6, R6 ;  /* 0x0000000600067308 */ /* 0x001e260000001000 */
[----:B------:R-:W-:-:S04]  /*0d70*/  USHF.R.U32.HI UR8, URZ, 0xd, UR9 ;  /* 0x0000000dff087899 */ /* 0x000fc80008011609 */
[----:B------:R-:W-:-:S04]  /*0d80*/  ULOP3.LUT UR8, UR8, UR9, URZ, 0x3c, !UPT ;  /* 0x0000000908087292 */ /* 0x000fc8000f8e3cff */
[----:B------:R-:W-:-:S04]  /*0d90*/  UIMAD UR8, UR8, -0x3d4d51cb, URZ ;  /* 0xc2b2ae35080878a4 */ /* 0x000fc8000f8e02ff */
[----:B------:R-:W-:Y:S01]  /*0da0*/  USHF.R.U32.HI UR9, URZ, 0x10, UR8 ;  /* 0x00000010ff097899 */ /* 0x000fe20008011608 */
[----:B0-----:R-:W-:-:S03]  /*0db0*/  VIADD R4, R6, 0xffffffe ;  /* 0x0ffffffe06047836 */ /* 0x001fc60000000000 */
[----:B------:R-:W-:Y:S01]  /*0dc0*/  ULOP3.LUT UR9, UR9, UR8, URZ, 0x3c, !UPT ;  /* 0x0000000809097292 */ /* 0x000fe2000f8e3cff */
        /* <DEDUP_REMOVED lines=34> */
.L_x_16:
[----:B------:R-:W-:-:S07]  /*0ff0*/  MOV R8, 0x1010 ;  /* 0x0000101000087802 */ /* 0x000fce0000000f00 */
[----:B------:R-:W-:Y:S05]  /*1000*/  CALL.REL.NOINC `($__internal_0_$__cuda_sm20_rem_u64) ;  /* 0x0000000c00b47944 */ /* 0x000fea0003c00000 */
[----:B------:R-:W-:Y:S02]  /*1010*/  IMAD.MOV.U32 R4, RZ, RZ, R6 ;  /* 0x000000ffff047224 */ /* 0x000fe400078e0006 */
[----:B------:R-:W-:-:S07]  /*1020*/  IMAD.MOV.U32 R5, RZ, RZ, R7 ;  /* 0x000000ffff057224 */ /* 0x000fce00078e0007 */
.L_x_17:
[----:B------:R-:W-:Y:S05]  /*1030*/  BSYNC.RECONVERGENT B0 ;  /* 0x0000000000007941 */ /* 0x000fea0003800200 */
.L_x_15:
        /* <DEDUP_REMOVED lines=28> */
.L_x_20:
[----:B------:R-:W-:Y:S01]  /*1200*/  HFMA2 R7, -RZ, RZ, 0, 0 ;  /* 0x00000000ff077431 */ /* 0x000fe200000001ff */
[----:B------:R-:W-:-:S07]  /*1210*/  MOV R8, 0x1230 ;  /* 0x0000123000087802 */ /* 0x000fce0000000f00 */
[----:B------:R-:W-:Y:S05]  /*1220*/  CALL.REL.NOINC `($__internal_0_$__cuda_sm20_rem_u64) ;  /* 0x0000000c002c7944 */ /* 0x000fea0003c00000 */
[----:B------:R-:W-:Y:S02]  /*1230*/  IMAD.MOV.U32 R4, RZ, RZ, R6 ;  /* 0x000000ffff047224 */ /* 0x000fe400078e0006 */
[----:B------:R-:W-:-:S07]  /*1240*/  IMAD.MOV.U32 R5, RZ, RZ, R7 ;  /* 0x000000ffff057224 */ /* 0x000fce00078e0007 */
.L_x_21:
[----:B------:R-:W-:-:S04]  /*1250*/  LEA R6, P1, R4, UR14, 0x2 ;  /* 0x0000000e04067c11 */ /* 0x000fc8000f8210ff */
[----:B------:R-:W-:-:S05]  /*1260*/  LEA.HI.X R7, R4, UR15, R5, 0x2, P1 ;  /* 0x0000000f04077c11 */ /* 0x000fca00088f1405 */
[----:B------:R0:W-:Y:S04]  /*1270*/  STG.E desc[UR12][R6.64], RZ ;  /* 0x000000ff06007986 */ /* 0x0001e8000c10190c */
.L_x_19:
[----:B------:R-:W-:Y:S05]  /*1280*/  BSYNC.RECONVERGENT B0 ;  /* 0x0000000000007941 */ /* 0x000fea0003800200 */
.L_x_18:
        /* <DEDUP_REMOVED lines=47> */
.L_x_23:
[----:B------:R-:W-:-:S07]  /*1580*/  MOV R8, 0x15a0 ;  /* 0x000015a000087802 */ /* 0x000fce0000000f00 */
[----:B------:R-:W-:Y:S05]  /*1590*/  CALL.REL.NOINC `($__internal_0_$__cuda_sm20_rem_u64) ;  /* 0x0000000800507944 */ /* 0x000fea0003c00000 */
[----:B------:R-:W-:Y:S02]  /*15a0*/  IMAD.MOV.U32 R4, RZ, RZ, R6 ;  /* 0x000000ffff047224 */ /* 0x000fe400078e0006 */
[----:B------:R-:W-:-:S07]  /*15b0*/  IMAD.MOV.U32 R5, RZ, RZ, R7 ;  /* 0x000000ffff057224 */ /* 0x000fce00078e0007 */
.L_x_24:
[----:B------:R-:W-:Y:S05]  /*15c0*/  BSYNC.RECONVERGENT B0 ;  /* 0x0000000000007941 */ /* 0x000fea0003800200 */
.L_x_22:
        /* <DEDUP_REMOVED lines=28> */
.L_x_27:
[----:B------:R-:W-:Y:S02]  /*1790*/  MOV R7, RZ ;  /* 0x000000ff00077202 */ /* 0x000fe40000000f00 */
[----:B------:R-:W-:-:S07]  /*17a0*/  MOV R8, 0x17c0 ;  /* 0x000017c000087802 */ /* 0x000fce0000000f00 */
[----:B------:R-:W-:Y:S05]  /*17b0*/  CALL.REL.NOINC `($__internal_0_$__cuda_sm20_rem_u64) ;  /* 0x0000000400c87944 */ /* 0x000fea0003c00000 */
[----:B------:R-:W-:Y:S02]  /*17c0*/  IMAD.MOV.U32 R4, RZ, RZ, R6 ;  /* 0x000000ffff047224 */ /* 0x000fe400078e0006 */
[----:B------:R-:W-:-:S07]  /*17d0*/  IMAD.MOV.U32 R5, RZ, RZ, R7 ;  /* 0x000000ffff057224 */ /* 0x000fce00078e0007 */
.L_x_28:
[----:B------:R-:W-:-:S04]  /*17e0*/  LEA R6, P1, R4, UR14, 0x2 ;  /* 0x0000000e04067c11 */ /* 0x000fc8000f8210ff */
[----:B------:R-:W-:-:S05]  /*17f0*/  LEA.HI.X R7, R4, UR15, R5, 0x2, P1 ;  /* 0x0000000f04077c11 */ /* 0x000fca00088f1405 */
[----:B------:R0:W-:Y:S04]  /*1800*/  STG.E desc[UR12][R6.64], RZ ;  /* 0x000000ff06007986 */ /* 0x0001e8000c10190c */
.L_x_26:
[----:B------:R-:W-:Y:S05]  /*1810*/  BSYNC.RECONVERGENT B0 ;  /* 0x0000000000007941 */ /* 0x000fea0003800200 */
.L_x_25:
[----:B------:R-:W-:Y:S06]  /*1820*/  MEMBAR.SC.GPU ;  /* 0x0000000000007992 */ /* 0x000fec0000002000 */
[----:B------:R-:W-:-:S00]  /*1830*/  ERRBAR ;  /* 0x00000000000079ab */ /* 0x000fc00000000000 */
[----:B------:R-:W-:Y:S06]  /*1840*/  CGAERRBAR ;  /* 0x00000000000075ab */ /* 0x000fec0000000000 */
[----:B------:R-:W-:Y:S01]  /*1850*/  CCTL.IVALL ;  /* 0x00000000ff00798f */ /* 0x000fe20002000000 */
[----:B------:R-:W-:Y:S01]  /*1860*/  UIADD3 UR16, UPT, UPT, UR16, 0x4, URZ ;  /* 0x0000000410107890 */ /* 0x000fe2000fffe0ff */
[----:B------:R-:W-:Y:S11]  /*1870*/  BRA.U UP0, `(.L_x_29) ;  /* 0xffffffe900547547 */ /* 0x000ff6000b83ffff */
.L_x_0:
[----:B------:R-:W-:-:S04]  /*1880*/  ISETP.NE.U32.AND P1, PT, RZ, UR18, PT ;  /* 0x00000012ff007c0c */ /* 0x000fc8000bf25070 */
[----:B------:R-:W-:-:S13]  /*1890*/  ISETP.NE.AND.EX P1, PT, RZ, UR5, PT, P1 ;  /* 0x00000005ff007c0c */ /* 0x000fda000bf25310 */
[----:B------:R-:W-:Y:S05]  /*18a0*/  @!P1 EXIT ;  /* 0x000000000000994d */ /* 0x000fea0003800000 */
[----:B------:R-:W1:Y:S01]  /*18b0*/  LDC.64 R2, c[0x0][0x388] ;  /* 0x0000e200ff027b82 */ /* 0x000e620000000a00 */
[----:B------:R-:W2:Y:S01]  /*18c0*/  LDCU UR14, c[0x0][0x38c] ;  /* 0x00007180ff0e77ac */ /* 0x000ea20008000800 */
[----:B------:R-:W3:Y:S01]  /*18d0*/  LDCU UR15, c[0x0][0x388] ;  /* 0x00007100ff0f77ac */ /* 0x000ee20008000800 */
[----:B------:R-:W4:Y:S02]  /*18e0*/  LDCU.64 UR10, c[0x0][0x380] ;  /* 0x00007000ff0a77ac */ /* 0x000f240008000a00 */
.L_x_37:
[----:B01----:R-:W0:Y:S01]  /*18f0*/  I2F.U32.RP R6, R2 ;  /* 0x0000000200067306 */ /* 0x003e220000209000 */
[----:B------:R-:W-:Y:S01]  /*1900*/  USHF.R.U32.HI UR8, URZ, 0x10, UR4 ;  /* 0x00000010ff087899 */ /* 0x000fe20008011604 */
[----:B------:R-:W-:Y:S01]  /*1910*/  LOP3.LUT R8, RZ, R2, RZ, 0x33, !PT ;  /* 0x00000002ff087212 */ /* 0x000fe200078e33ff */
[----:B------:R-:W-:Y:S01]  /*1920*/  UIADD3 UR18, UP0, UPT, UR18, -0x1, URZ ;  /* 0xffffffff12127890 */ /* 0x000fe2000ff1e0ff */
[----:B------:R-:W-:Y:S01]  /*1930*/  BSSY.RECONVERGENT B0, `(.L_x_30) ;  /* 0x000002e000007945 */ /* 0x000fe20003800200 */
[----:B------:R-:W-:Y:S02]  /*1940*/  ULOP3.LUT UR8, UR8, UR4, URZ, 0x3c, !UPT ;  /* 0x0000000408087292 */ /* 0x000fe4000f8e3cff */
[----:B------:R-:W-:Y:S02]  /*1950*/  UIADD3.X UR5, UPT, UPT, UR5, -0x1, URZ, UP0, !UPT ;  /* 0xffffffff05057890 */ /* 0x000fe400087fe4ff */
[----:B------:R-:W-:Y:S02]  /*1960*/  UIMAD UR8, UR8, -0x7a143595, URZ ;  /* 0x85ebca6b080878a4 */ /* 0x000fe4000f8e02ff */
[----:B------:R-:W-:-:S02]  /*1970*/  UISETP.NE.U32.AND UP0, UPT, UR18, URZ, UPT ;  /* 0x000000ff1200728c */ /* 0x000fc4000bf05070 */
[----:B------:R-:W-:Y:S01]  /*1980*/  USHF.R.U32.HI UR9, URZ, 0xd, UR8 ;  /* 0x0000000dff097899 */ /* 0x000fe20008011608 */
[----:B0-----:R-:W0:Y:S01]  /*1990*/  MUFU.RCP R6, R6 ;  /* 0x0000000600067308 */ /* 0x001e220000001000 */
[----:B------:R-:W-:Y:S02]  /*19a0*/  UISETP.NE.AND.EX UP0, UPT, UR5, URZ, UPT, UP0 ;  /* 0x000000ff0500728c */ /* 0x000fe4000bf05300 */
        /* <DEDUP_REMOVED lines=22> */
[----:B------:R-:W-:-:S13]  /*1b10*/  ISETP.NE.U32.AND P2, PT, R4, RZ, PT ;  /* 0x000000ff0400720c */ /* 0x000fda0003f45070 */
        /* <DEDUP_REMOVED lines=11> */
.L_x_31:
[----:B------:R-:W-:-:S07]  /*1bd0*/  MOV R8, 0x1bf0 ;  /* 0x00001bf000087802 */ /* 0x000fce0000000f00 */
[----:B--234-:R-:W-:Y:S05]  /*1be0*/  CALL.REL.NOINC `($__internal_0_$__cuda_sm20_rem_u64) ;  /* 0x0000000000bc7944 */ /* 0x01cfea0003c00000 */
[----:B------:R-:W-:Y:S02]  /*1bf0*/  IMAD.MOV.U32 R4, RZ, RZ, R6 ;  /* 0x000000ffff047224 */ /* 0x000fe400078e0006 */
[----:B------:R-:W-:-:S07]  /*1c00*/  IMAD.MOV.U32 R5, RZ, RZ, R7 ;  /* 0x000000ffff057224 */ /* 0x000fce00078e0007 */
.L_x_32:
[----:B--234-:R-:W-:Y:S05]  /*1c10*/  BSYNC.RECONVERGENT B0 ;  /* 0x0000000000007941 */ /* 0x01cfea0003800200 */
.L_x_30:
        /* <DEDUP_REMOVED lines=10> */
[----:B------:R-:W-:Y:S01]  /*1cc0*/  HFMA2 R4, -RZ, RZ, 0, 0 ;  /* 0x00000000ff047431 */ /* 0x000fe200000001ff */
        /* <DEDUP_REMOVED lines=8> */
[----:B------:R-:W-:-:S04]  /*1d50*/  IMAD.HI.U32 R4, R9, R6, RZ ;  /* 0x0000000609047227 */ /* 0x000fc800078e00ff */
[----:B------:R-:W-:-:S04]  /*1d60*/  IMAD.MOV R4, RZ, RZ, -R4 ;  /* 0x000000ffff047224 */ /* 0x000fc800078e0a04 */
[----:B------:R-:W-:-:S05]  /*1d70*/  IMAD R4, R4, UR15, R6 ;  /* 0x0000000f04047c24 */ /* 0x000fca000f8e0206 */
[----:B------:R-:W-:-:S13]  /*1d80*/  ISETP.GE.U32.AND P1, PT, R4, UR15, PT ;  /* 0x0000000f04007c0c */ /* 0x000fda000bf26070 */
[----:B------:R-:W-:-:S05]  /*1d90*/  @P1 VIADD R4, R4, -UR15 ;  /* 0x8000000f04041c36 */ /* 0x000fca0008000000 */
[----:B------:R-:W-:-:S13]  /*1da0*/  ISETP.GE.U32.AND P1, PT, R4, UR15, PT ;  /* 0x0000000f04007c0c */ /* 0x000fda000bf26070 */
[----:B------:R-:W-:Y:S02]  /*1db0*/  @P1 IADD3 R4, PT, PT, R4, -UR15, RZ ;  /* 0x8000000f04041c10 */ /* 0x000fe4000fffe0ff */
[----:B------:R-:W-:Y:S01]  /*1dc0*/  @!P2 LOP3.LUT R4, RZ, UR15, RZ, 0x33, !PT ;  /* 0x0000000fff04ac12 */ /* 0x000fe2000f8e33ff */
[----:B------:R-:W-:Y:S06]  /*1dd0*/  BRA `(.L_x_36) ;  /* 0x0000000000147947 */ /* 0x000fec0003800000 */
.L_x_35:
[----:B------:R-:W-:Y:S01]  /*1de0*/  IMAD.MOV.U32 R7, RZ, RZ, RZ ;  /* 0x000000ffff077224 */ /* 0x000fe200078e00ff */
[----:B------:R-:W-:-:S07]  /*1df0*/  MOV R8, 0x1e10 ;  /* 0x00001e1000087802 */ /* 0x000fce0000000f00 */
[----:B------:R-:W-:Y:S05]  /*1e00*/  CALL.REL.NOINC `($__internal_0_$__cuda_sm20_rem_u64) ;  /* 0x0000000000347944 */ /* 0x000fea0003c00000 */
[----:B------:R-:W-:Y:S01]  /*1e10*/  MOV R4, R6 ;  /* 0x0000000600047202 */ /* 0x000fe20000000f00 */
[----:B------:R-:W-:-:S07]  /*1e20*/  IMAD.MOV.U32 R5, RZ, RZ, R7 ;  /* 0x000000ffff057224 */ /* 0x000fce00078e0007 */
.L_x_36:
[----:B------:R-:W-:-:S04]  /*1e30*/  LEA R6, P1, R4, UR10, 0x2 ;  /* 0x0000000a04067c11 */ /* 0x000fc8000f8210ff */
[----:B------:R-:W-:-:S05]  /*1e40*/  LEA.HI.X R7, R4, UR11, R5, 0x2, P1 ;  /* 0x0000000b04077c11 */ /* 0x000fca00088f1405 */
[----:B------:R0:W-:Y:S04]  /*1e50*/  STG.E desc[UR12][R6.64], RZ ;  /* 0x000000ff06007986 */ /* 0x0001e8000c10190c */
.L_x_34:
[----:B------:R-:W-:Y:S05]  /*1e60*/  BSYNC.RECONVERGENT B0 ;  /* 0x0000000000007941 */ /* 0x000fea0003800200 */
.L_x_33:
[----:B------:R-:W-:Y:S06]  /*1e70*/  MEMBAR.SC.GPU ;  /* 0x0000000000007992 */ /* 0x000fec0000002000 */
[----:B------:R-:W-:-:S00]  /*1e80*/  ERRBAR ;  /* 0x00000000000079ab */ /* 0x000fc00000000000 */
[----:B------:R-:W-:Y:S06]  /*1e90*/  CGAERRBAR ;  /* 0x00000000000075ab */ /* 0x000fec0000000000 */
[----:B------:R-:W-:Y:S01]  /*1ea0*/  CCTL.IVALL ;  /* 0x00000000ff00798f */ /* 0x000fe20002000000 */
[----:B------:R-:W-:Y:S01]  /*1eb0*/  UIADD3 UR4, UPT, UPT, UR4, 0x1, URZ ;  /* 0x0000000104047890 */ /* 0x000fe2000fffe0ff */
[----:B------:R-:W-:Y:S11]  /*1ec0*/  BRA.U UP0, `(.L_x_37) ;  /* 0xfffffff900887547 */ /* 0x000ff6000b83ffff */
[----:B------:R-:W-:Y:S05]  /*1ed0*/  EXIT ;  /* 0x000000000000794d */ /* 0x000fea0003800000 */
        .weak           $__internal_0_$__cuda_sm20_rem_u64
        .type           $__internal_0_$__cuda_sm20_rem_u64,@function
        .size           $__internal_0_$__cuda_sm20_rem_u64,(.L_x_97 - $__internal_0_$__cuda_sm20_rem_u64)
$__internal_0_$__cuda_sm20_rem_u64:
[----:B------:R-:W0:Y:S08]  /*1ee0*/  I2F.U64.RP R12, UR6 ;  /* 0x00000006000c7d12 */ /* 0x000e300008309000 */
[----:B0-----:R-:W0:Y:S02]  /*1ef0*/  MUFU.RCP R12, R12 ;  /* 0x0000000c000c7308 */ /* 0x001e240000001000 */
[----:B0-----:R-:W-:-:S06]  /*1f00*/  VIADD R4, R12, 0x1ffffffe ;  /* 0x1ffffffe0c047836 */ /* 0x001fcc0000000000 */
[----:B------:R-:W0:Y:S02]  /*1f10*/  F2I.U64.TRUNC R4, R4 ;  /* 0x0000000400047311 */ /* 0x000e24000020d800 */
[----:B0-----:R-:W-:-:S04]  /*1f20*/  IMAD.WIDE.U32 R10, R4, UR6, RZ ;  /* 0x00000006040a7c25 */ /* 0x001fc8000f8e00ff */
[----:B------:R-:W-:Y:S01]  /*1f30*/  IMAD R11, R4, UR7, R11 ;  /* 0x00000007040b7c24 */ /* 0x000fe2000f8e020b */
[----:B------:R-:W-:-:S03]  /*1f40*/  IADD3 R13, P1, PT, RZ, -R10, RZ ;  /* 0x8000000aff0d7210 */ /* 0x000fc60007f3e0ff */
[----:B------:R-:W-:Y:S02]  /*1f50*/  IMAD R11, R5, UR6, R11 ;  /* 0x00000006050b7c24 */ /* 0x000fe4000f8e020b */
[----:B------:R-:W-:-:S03]  /*1f60*/  IMAD.HI.U32 R10, R4, R13, RZ ;  /* 0x0000000d040a7227 */ /* 0x000fc600078e00ff */
[----:B------:R-:W-:Y:S01]  /*1f70*/  IADD3.X R15, PT, PT, RZ, ~R11, RZ, P1, !PT ;  /* 0x8000000bff0f7210 */ /* 0x000fe20000ffe4ff */
[----:B------:R-:W-:-:S04]  /*1f80*/  IMAD.MOV.U32 R11, RZ, RZ, R4 ;  /* 0x000000ffff0b7224 */ /* 0x000fc800078e0004 */
[----:B------:R-:W-:-:S04]  /*1f90*/  IMAD.WIDE.U32 R10, P1, R4, R15, R10 ;  /* 0x0000000f040a7225 */ /* 0x000fc8000782000a */
[C---:B------:R-:W-:Y:S02]  /*1fa0*/  IMAD R17, R5.reuse, R15, RZ ;  /* 0x0000000f05117224 */ /* 0x040fe400078e02ff */
[----:B------:R-:W-:-:S04]  /*1fb0*/  IMAD.HI.U32 R10, P2, R5, R13, R10 ;  /* 0x0000000d050a7227 */ /* 0x000fc8000784000a */
[----:B------:R-:W-:Y:S01]  /*1fc0*/  IMAD.HI.U32 R15, R5, R15, RZ ;  /* 0x0000000f050f7227 */ /* 0x000fe200078e00ff */
[----:B------:R-:W-:-:S03]  /*1fd0*/  IADD3 R11, P3, PT, R17, R10, RZ ;  /* 0x0000000a110b7210 */ /* 0x000fc60007f7e0ff */
[----:B------:R-:W-:Y:S02]  /*1fe0*/  IMAD.X R10, R15, 0x1, R5, P1 ;  /* 0x000000010f0a7824 */ /* 0x000fe400008e0605 */
[----:B------:R-:W-:-:S03]  /*1ff0*/  IMAD.WIDE.U32 R4, R11, UR6, RZ ;  /* 0x000000060b047c25 */ /* 0x000fc6000f8e00ff */
[----:B------:R-:W-:Y:S01]  /*2000*/  IADD3.X R13, PT, PT, RZ, RZ, R10, P3, P2 ;  /* 0x000000ffff0d7210 */ /* 0x000fe20001fe440a */
[----:B------:R-:W-:Y:S01]  /*2010*/  IMAD R10, R11, UR7, R5 ;  /* 0x000000070b0a7c24 */ /* 0x000fe2000f8e0205 */
[----:B------:R-:W-:-:S03]  /*2020*/  IADD3 R5, P1, PT, RZ, -R4, RZ ;  /* 0x80000004ff057210 */ /* 0x000fc60007f3e0ff */
[----:B------:R-:W-:Y:S02]  /*2030*/  IMAD R4, R13, UR6, R10 ;  /* 0x000000060d047c24 */ /* 0x000fe4000f8e020a */
[----:B------:R-:W-:-:S03]  /*2040*/  IMAD.HI.U32 R10, R11, R5, RZ ;  /* 0x000000050b0a7227 */ /* 0x000fc600078e00ff */
[----:B------:R-:W-:-:S05]  /*2050*/  IADD3.X R4, PT, PT, RZ, ~R4, RZ, P1, !PT ;  /* 0x80000004ff047210 */ /* 0x000fca0000ffe4ff */
[----:B------:R-:W-:-:S04]  /*2060*/  IMAD.WIDE.U32 R10, P1, R11, R4, R10 ;  /* 0x000000040b0a7225 */ /* 0x000fc8000782000a */
[C---:B------:R-:W-:Y:S02]  /*2070*/  IMAD R12, R13.reuse, R4, RZ ;  /* 0x000000040d0c7224 */ /* 0x040fe400078e02ff */
[----:B------:R-:W-:-:S04]  /*2080*/  IMAD.HI.U32 R11, P2, R13, R5, R10 ;  /* 0x000000050d0b7227 */ /* 0x000fc8000784000a */
[----:B------:R-:W-:Y:S01]  /*2090*/  IMAD.HI.U32 R4, R13, R4, RZ ;  /* 0x000000040d047227 */ /* 0x000fe200078e00ff */
[----:B------:R-:W-:-:S03]  /*20a0*/  IADD3 R11, P3, PT, R12, R11, RZ ;  /* 0x0000000b0c0b7210 */ /* 0x000fc60007f7e0ff */
[----:B------:R-:W-:Y:S02]  /*20b0*/  IMAD.X R13, R4, 0x1, R13, P1 ;  /* 0x00000001040d7824 */ /* 0x000fe400008e060d */
[----:B------:R-:W-:-:S03]  /*20c0*/  IMAD.HI.U32 R4, R11, R6, RZ ;  /* 0x000000060b047227 */ /* 0x000fc600078e00ff */
[----:B------:R-:W-:Y:S01]  /*20d0*/  IADD3.X R13, PT, PT, RZ, RZ, R13, P3, P2 ;  /* 0x000000ffff0d7210 */ /* 0x000fe20001fe440d */
[----:B------:R-:W-:Y:S02]  /*20e0*/  IMAD.MOV.U32 R5, RZ, RZ, RZ ;  /* 0x000000ffff057224 */ /* 0x000fe400078e00ff */
[----:B------:R-:W-:-:S04]  /*20f0*/  IMAD.WIDE.U32 R4, R11, R7, R4 ;  /* 0x000000070b047225 */ /* 0x000fc800078e0004 */
[C---:B------:R-:W-:Y:S02]  /*2100*/  IMAD R11, R13.reuse, R7, RZ ;  /* 0x000000070d0b7224 */ /* 0x040fe400078e02ff */
[----:B------:R-:W-:-:S04]  /*2110*/  IMAD.HI.U32 R4, P1, R13, R6, R4 ;  /* 0x000000060d047227 */ /* 0x000fc80007820004 */
[----:B------:R-:W-:Y:S01]  /*2120*/  IMAD.HI.U32 R10, R13, R7, RZ ;  /* 0x000000070d0a7227 */ /* 0x000fe200078e00ff */
[----:B------:R-:W-:-:S04]  /*2130*/  IADD3 R11, P2, PT, R11, R4, RZ ;  /* 0x000000040b0b7210 */ /* 0x000fc80007f5e0ff */
[----:B------:R-:W-:Y:S01]  /*2140*/  IADD3.X R10, PT, PT, R10, RZ, RZ, P1, !PT ;  /* 0x000000ff0a0a7210 */ /* 0x000fe20000ffe4ff */
[----:B------:R-:W-:-:S04]  /*2150*/  IMAD.WIDE.U32 R4, R11, UR6, RZ ;  /* 0x000000060b047c25 */ /* 0x000fc8000f8e00ff */
[----:B------:R-:W-:Y:S01]  /*2160*/  IMAD.X R10, RZ, RZ, R10, P2 ;  /* 0x000000ffff0a7224 */ /* 0x000fe200010e060a */
[----:B------:R-:W-:Y:S01]  /*2170*/  IADD3 R6, P2, PT, -R4, R6, RZ ;  /* 0x0000000604067210 */ /* 0x000fe20007f5e1ff */
[----:B------:R-:W-:-:S03]  /*2180*/  IMAD R11, R11, UR7, R5 ;  /* 0x000000070b0b7c24 */ /* 0x000fc6000f8e0205 */
[----:B------:R-:W-:Y:S01]  /*2190*/  ISETP.GE.U32.AND P1, PT, R6, UR6, PT ;  /* 0x0000000606007c0c */ /* 0x000fe2000bf26070 */
[----:B------:R-:W-:-:S04]  /*21a0*/  IMAD R10, R10, UR6, R11 ;  /* 0x000000060a0a7c24 */ /* 0x000fc8000f8e020b */
[----:B------:R-:W-:Y:S01]  /*21b0*/  IMAD.X R7, R7, 0x1, ~R10, P2 ;  /* 0x0000000107077824 */ /* 0x000fe200010e0e0a */
[----:B------:R-:W-:-:S04]  /*21c0*/  IADD3 R5, P2, PT, R6, -UR6, RZ ;  /* 0x8000000606057c10 */ /* 0x000fc8000ff5e0ff */
[C---:B------:R-:W-:Y:S02]  /*21d0*/  ISETP.GE.U32.AND.EX P1, PT, R7.reuse, UR7, PT, P1 ;  /* 0x0000000707007c0c */ /* 0x040fe4000bf26110 */
[----:B------:R-:W-:Y:S02]  /*21e0*/  IADD3.X R4, PT, PT, R7, ~UR7, RZ, P2, !PT ;  /* 0x8000000707047c10 */ /* 0x000fe400097fe4ff */
[----:B------:R-:W-:Y:S02]  /*21f0*/  SEL R5, R5, R6, P1 ;  /* 0x0000000605057207 */ /* 0x000fe40000800000 */
[----:B------:R-:W-:Y:S02]  /*2200*/  SEL R4, R4, R7, P1 ;  /* 0x0000000704047207 */ /* 0x000fe40000800000 */
[C---:B------:R-:W-:Y:S02]  /*2210*/  ISETP.GE.U32.AND P1, PT, R5.reuse, UR6, PT ;  /* 0x0000000605007c0c */ /* 0x040fe4000bf26070 */
[----:B------:R-:W-:-:S02]  /*2220*/  IADD3 R6, P3, PT, R5, -UR6, RZ ;  /* 0x8000000605067c10 */ /* 0x000fc4000ff7e0ff */
[C---:B------:R-:W-:Y:S02]  /*2230*/  ISETP.GE.U32.AND.EX P1, PT, R4.reuse, UR7, PT, P1 ;  /* 0x0000000704007c0c */ /* 0x040fe4000bf26110 */
[----:B------:R-:W-:Y:S02]  /*2240*/  IADD3.X R7, PT, PT, R4, ~UR7, RZ, P3, !PT ;  /* 0x8000000704077c10 */ /* 0x000fe40009ffe4ff */
[----:B------:R-:W-:Y:S02]  /*2250*/  ISETP.NE.U32.AND P2, PT, RZ, UR6, PT ;  /* 0x00000006ff007c0c */ /* 0x000fe4000bf45070 */
[----:B------:R-:W-:Y:S01]  /*2260*/  SEL R6, R6, R5, P1 ;  /* 0x0000000506067207 */ /* 0x000fe20000800000 */
[----:B------:R-:W-:Y:S01]  /*2270*/  IMAD.MOV.U32 R5, RZ, RZ, 0x0 ;  /* 0x00000000ff057424 */ /* 0x000fe200078e00ff */
[----:B------:R-:W-:Y:S02]  /*2280*/  SEL R7, R7, R4, P1 ;  /* 0x0000000407077207 */ /* 0x000fe40000800000 */
[----:B------:R-:W-:-:S02]  /*2290*/  MOV R4, R8 ;  /* 0x0000000800047202 */ /* 0x000fc40000000f00 */
[----:B------:R-:W-:-:S04]  /*22a0*/  ISETP.NE.AND.EX P2, PT, RZ, UR7, PT, P2 ;  /* 0x00000007ff007c0c */ /* 0x000fc8000bf45320 */
[----:B------:R-:W-:Y:S02]  /*22b0*/  SEL R6, R6, 0xffffffff, P2 ;  /* 0xffffffff06067807 */ /* 0x000fe40001000000 */
[----:B------:R-:W-:Y:S01]  /*22c0*/  SEL R7, R7, 0xffffffff, P2 ;  /* 0xffffffff07077807 */ /* 0x000fe20001000000 */
[----:B------:R-:W-:Y:S06]  /*22d0*/  RET.REL.NODEC R4 `(_ZN7caching30ReadAndWriteDifferentCacheLineEPjmb) ;  /* 0xffffffdc04487950 */ /* 0x000fec0003c3ffff */
.L_x_38:
[----:B------:R-:W-:-:S00]  /*22e0*/  BRA `(.L_x_38) ;  /* 0xfffffffc00fc7947 */ /* 0x000fc0000383ffff */
[----:B------:R-:W-:-:S00]  /*22f0*/  NOP ;  /* 0x0000000000007918 */ /* 0x000fc00000000000 */
        /* <DEDUP_REMOVED lines=8> */
.L_x_97:


//--------------------- .text._ZN7caching25ReadAndWriteDifferentSlotEPjmb --------------------------
	.section	.text._ZN7caching25ReadAndWriteDifferentSlotEPjmb,"ax",@progbits
	.align	128
        .global         _ZN7caching25ReadAndWriteDifferentSlotEPjmb
        .type           _ZN7caching25ReadAndWriteDifferentSlotEPjmb,@function
        .size           _ZN7caching25ReadAndWriteDifferentSlotEPjmb,(.L_x_98 - _ZN7caching25ReadAndWriteDifferentSlotEPjmb)
        .other          _ZN7caching25ReadAndWriteDifferentSlotEPjmb,@"STO_CUDA_ENTRY STV_DEFAULT"
_ZN7caching25ReadAndWriteDifferentSlotEPjmb:
.text._ZN7caching25ReadAndWriteDifferentSlotEPjmb:
        /* <DEDUP_REMOVED lines=29> */
.L_x_68:
        /* <DEDUP_REMOVED lines=47> */
.L_x_41:
[----:B------:R-:W-:Y:S01]  /*04c0*/  MOV R6, R7 ;  /* 0x0000000700067202 */ /* 0x000fe20000000f00 */
[----:B------:R-:W-:Y:S01]  /*04d0*/  IMAD.MOV.U32 R7, RZ, RZ, R8 ;  /* 0x000000ffff077224 */ /* 0x000fe200078e0008 */
[----:B------:R-:W-:-:S07]  /*04e0*/  MOV R8, 0x500 ;  /* 0x0000050000087802 */ /* 0x000fce0000000f00 */
[----:B--234-:R-:W-:Y:S05]  /*04f0*/  CALL.REL.NOINC `($__internal_1_$__cuda_sm20_rem_u64) ;  /* 0x0000001800787944 */ /* 0x01cfea0003c00000 */
[----:B------:R-:W-:Y:S02]  /*0500*/  IMAD.MOV.U32 R4, RZ, RZ, R6 ;  /* 0x000000ffff047224 */ /* 0x000fe400078e0006 */
[----:B------:R-:W-:-:S07]  /*0510*/  IMAD.MOV.U32 R5, RZ, RZ, R7 ;  /* 0x000000ffff057224 */ /* 0x000fce00078e0007 */
.L_x_42:
[----:B--234-:R-:W-:Y:S05]  /*0520*/  BSYNC.RECONVERGENT B0 ;  /* 0x0000000000007941 */ /* 0x01cfea0003800200 */
.L_x_40:
        /* <DEDUP_REMOVED lines=28> */
.L_x_45:
[----:B------:R-:W-:Y:S01]  /*06f0*/  HFMA2 R7, -RZ, RZ, 0, 0 ;  /* 0x00000000ff077431 */ /* 0x000fe200000001ff */
[----:B------:R-:W-:-:S07]  /*0700*/  MOV R8, 0x720 ;  /* 0x0000072000087802 */ /* 0x000fce0000000f00 */
[----:B------:R-:W-:Y:S05]  /*0710*/  CALL.REL.NOINC `($__internal_1_$__cuda_sm20_rem_u64) ;  /* 0x0000001400f07944 */ /* 0x000fea0003c00000 */
[----:B------:R-:W-:Y:S02]  /*0720*/  IMAD.MOV.U32 R4, RZ, RZ, R6 ;  /* 0x000000ffff047224 */ /* 0x000fe400078e0006 */
[----:B------:R-:W-:-:S07]  /*0730*/  IMAD.MOV.U32 R5, RZ, RZ, R7 ;  /* 0x000000ffff057224 */ /* 0x000fce00078e0007 */
.L_x_46:
[----:B------:R-:W-:-:S04]  /*0740*/  LEA R6, P1, R4, UR14, 0x2 ;  /* 0x0000000e04067c11 */ /* 0x000fc8000f8210ff */
[----:B------:R-:W-:-:S05]  /*0750*/  LEA.HI.X R7, R4, UR15, R5, 0x2, P1 ;  /* 0x0000000f04077c11 */ /* 0x000fca00088f1405 */
[----:B------:R0:W-:Y:S04]  /*0760*/  STG.E desc[UR12][R6.64], RZ ;  /* 0x000000ff06007986 */ /* 0x0001e8000c10190c */
.L_x_44:
[----:B------:R-:W-:Y:S05]  /*0770*/  BSYNC.RECONVERGENT B0 ;  /* 0x0000000000007941 */ /* 0x000fea0003800200 */
.L_x_43:
        /* <DEDUP_REMOVED lines=46> */
.L_x_48:
[----:B------:R-:W-:-:S07]  /*0a60*/  MOV R8, 0xa80 ;  /* 0x00000a8000087802 */ /* 0x000fce0000000f00 */
[----:B------:R-:W-:Y:S05]  /*0a70*/  CALL.REL.NOINC `($__internal_1_$__cuda_sm20_rem_u64) ;  /* 0x0000001400187944 */ /* 0x000fea0003c00000 */
[----:B------:R-:W-:Y:S02]  /*0a80*/  IMAD.MOV.U32 R4, RZ, RZ, R6 ;  /* 0x000000ffff047224 */ /* 0x000fe400078e0006 */
[----:B------:R-:W-:-:S07]  /*0a90*/  IMAD.MOV.U32 R5, RZ, RZ, R7 ;  /* 0x000000ffff057224 */ /* 0x000fce00078e0007 */
.L_x_49:
[----:B------:R-:W-:Y:S05]  /*0aa0*/  BSYNC.RECONVERGENT B0 ;  /* 0x0000000000007941 */ /* 0x000fea0003800200 */
.L_x_47:
        /* <DEDUP_REMOVED lines=28> */
.L_x_52:
[----:B------:R-:W-:Y:S02]  /*0c70*/  MOV R7, RZ ;  /* 0x000000ff00077202 */ /* 0x000fe40000000f00 */
[----:B------:R-:W-:-:S07]  /*0c80*/  MOV R8, 0xca0 ;  /* 0x00000ca000087802 */ /* 0x000fce0000000f00 */
[----:B------:R-:W-:Y:S05]  /*0c90*/  CALL.REL.NOINC `($__internal_1_$__cuda_sm20_rem_u64) ;  /* 0x0000001000907944 */ /* 0x000fea0003c00000 */
[----:B------:R-:W-:Y:S02]  /*0ca0*/  IMAD.MOV.U32 R4, RZ, RZ, R6 ;  /* 0x000000ffff047224 */ /* 0x000fe400078e0006 */
[----:B------:R-:W-:-:S07]  /*0cb0*/  IMAD.MOV.U32 R5, RZ, RZ, R7 ;  /* 0x000000ffff057224 */ /* 0x000fce00078e0007 */
.L_x_53:
[----:B------:R-:W-:-:S04]  /*0cc0*/  LEA R6, P1, R4, UR14, 0x2 ;  /* 0x0000000e04067c11 */ /* 0x000fc8000f8210ff */
[----:B------:R-:W-:-:S05]  /*0cd0*/  LEA.HI.X R7, R4, UR15, R5, 0x2, P1 ;  /* 0x0000000f04077c11 */ /* 0x000fca00088f1405 */
[----:B------:R0:W-:Y:S04]  /*0ce0*/  STG.E desc[UR12][R6.64], RZ ;  /* 0x000000ff06007986 */ /* 0x0001e8000c10190c */
.L_x_51:
[----:B------:R-:W-:Y:S05]  /*0cf0*/  BSYNC.RECONVERGENT B0 ;  /* 0x0000000000007941 */ /* 0x000fea0003800200 */
.L_x_50:
        /* <DEDUP_REMOVED lines=47> */
.L_x_55:
[----:B------:R-:W-:-:S07]  /*0ff0*/  MOV R8, 0x1010 ;  /* 0x0000101000087802 */ /* 0x000fce0000000f00 */
[----:B------:R-:W-:Y:S05]  /*1000*/  CALL.REL.NOINC `($__internal_1_$__cuda_sm20_rem_u64) ;  /* 0x0000000c00b47944 */ /* 0x000fea0003c00000 */
[----:B------:R-:W-:Y:S02]  /*1010*/  IMAD.MOV.U32 R4, RZ, RZ, R6 ;  /* 0x000000ffff047224 */ /* 0x000fe400078e0006 */
[----:B------:R-:W-:-:S07]  /*1020*/  IMAD.MOV.U32 R5, RZ, RZ, R7 ;  /* 0x000000ffff057224 */ /* 0x000fce00078e0007 */
.L_x_56:
[----:B------:R-:W-:Y:S05]  /*1030*/  BSYNC.RECONVERGENT B0 ;  /* 0x0000000000007941 */ /* 0x000fea0003800200 */
.L_x_54:
        /* <DEDUP_REMOVED lines=28> */
.L_x_59:
[----:B------:R-:W-:Y:S01]  /*1200*/  HFMA2 R7, -RZ, RZ, 0, 0 ;  /* 0x00000000ff077431 */ /* 0x000fe200000001ff */
[----:B------:R-:W-:-:S07]  /*1210*/  MOV R8, 0x1230 ;  /* 0x0000123000087802 */ /* 0x000fce0000000f00 */
[----:B------:R-:W-:Y:S05]  /*1220*/  CALL.REL.NOINC `($__internal_1_$__cuda_sm20_rem_u64) ;  /* 0x0000000c002c7944 */ /* 0x000fea0003c00000 */
[----:B------:R-:W-:Y:S02]  /*1230*/  IMAD.MOV.U32 R4, RZ, RZ, R6 ;  /* 0x000000ffff047224 */ /* 0x000fe400078e0006 */
[----:B------:R-:W-:-:S07]  /*1240*/  IMAD.MOV.U32 R5, RZ, RZ, R7 ;  /* 0x000000ffff057224 */ /* 0x000fce00078e0007 */
.L_x_60:
[----:B------:R-:W-:-:S04]  /*1250*/  LEA R6, P1, R4, UR14, 0x2 ;  /* 0x0000000e04067c11 */ /* 0x000fc8000f8210ff */
[----:B------:R-:W-:-:S05]  /*1260*/  LEA.HI.X R7, R4, UR15, R5, 0x2, P1 ;  /* 0x0000000f04077c11 */ /* 0x000fca00088f1405 */
[----:B------:R0:W-:Y:S04]  /*1270*/  STG.E desc[UR12][R6.64], RZ ;  /* 0x000000ff06007986 */ /* 0x0001e8000c10190c */
.L_x_58:
[----:B------:R-:W-:Y:S05]  /*1280*/  BSYNC.RECONVERGENT B0 ;  /* 0x0000000000007941 */ /* 0x000fea0003800200 */
.L_x_57:
        /* <DEDUP_REMOVED lines=47> */
.L_x_62:
[----:B------:R-:W-:-:S07]  /*1580*/  MOV R8, 0x15a0 ;  /* 0x000015a000087802 */ /* 0x000fce0000000f00 */
[----:B------:R-:W-:Y:S05]  /*1590*/  CALL.REL.NOINC `($__internal_1_$__cuda_sm20_rem_u64) ;  /* 0x0000000800507944 */ /* 0x000fea0003c00000 */
[----:B------:R-:W-:Y:S02]  /*15a0*/  IMAD.MOV.U32 R4, RZ, RZ, R6 ;  /* 0x000000ffff047224 */ /* 0x000fe400078e0006 */
[----:B------:R-:W-:-:S07]  /*15b0*/  IMAD.MOV.U32 R5, RZ, RZ, R7 ;  /* 0x000000ffff057224 */ /* 0x000fce00078e0007 */
.L_x_63:
[----:B------:R-:W-:Y:S05]  /*15c0*/  BSYNC.RECONVERGENT B0 ;  /* 0x0000000000007941 */ /* 0x000fea0003800200 */
.L_x_61:
        /* <DEDUP_REMOVED lines=28> */
.L_x_66:
[----:B------:R-:W-:Y:S02]  /*1790*/  MOV R7, RZ ;  /* 0x000000ff00077202 */ /* 0x000fe40000000f00 */
[----:B------:R-:W-:-:S07]  /*17a0*/  MOV R8, 0x17c0 ;  /* 0x000017c000087802 */ /* 0x000fce0000000f00 */
[----:B------:R-:W-:Y:S05]  /*17b0*/  CALL.REL.NOINC `($__internal_1_$__cuda_sm20_rem_u64) ;  /* 0x0000000400c87944 */ /* 0x000fea0003c00000 */
[----:B------:R-:W-:Y:S02]  /*17c0*/  IMAD.MOV.U32 R4, RZ, RZ, R6 ;  /* 0x000000ffff047224 */ /* 0x000fe400078e0006 */
[----:B------:R-:W-:-:S07]  /*17d0*/  IMAD.MOV.U32 R5, RZ, RZ, R7 ;  /* 0x000000ffff057224 */ /* 0x000fce00078e0007 */
.L_x_67:
[----:B------:R-:W-:-:S04]  /*17e0*/  LEA R6, P1, R4, UR14, 0x2 ;  /* 0x0000000e04067c11 */ /* 0x000fc8000f8210ff */
[----:B------:R-:W-:-:S05]  /*17f0*/  LEA.HI.X R7, R4, UR15, R5, 0x2, P1 ;  /* 0x0000000f04077c11 */ /* 0x000fca00088f1405 */
[----:B------:R0:W-:Y:S04]  /*1800*/  STG.E desc[UR12][R6.64], RZ ;  /* 0x000000ff06007986 */ /* 0x0001e8000c10190c */
.L_x_65:
[----:B------:R-:W-:Y:S05]  /*1810*/  BSYNC.RECONVERGENT B0 ;  /* 0x0000000000007941 */ /* 0x000fea0003800200 */
.L_x_64:
[----:B------:R-:W-:Y:S06]  /*1820*/  MEMBAR.SC.GPU ;  /* 0x0000000000007992 */ /* 0x000fec0000002000 */
[----:B------:R-:W-:-:S00]  /*1830*/  ERRBAR ;  /* 0x00000000000079ab */ /* 0x000fc00000000000 */
[----:B------:R-:W-:Y:S06]  /*1840*/  CGAERRBAR ;  /* 0x00000000000075ab */ /* 0x000fec0000000000 */
[----:B------:R-:W-:Y:S01]  /*1850*/  CCTL.IVALL ;  /* 0x00000000ff00798f */ /* 0x000fe20002000000 */
[----:B------:R-:W-:Y:S01]  /*1860*/  UIADD3 UR16, UPT, UPT, UR16, 0x4, URZ ;  /* 0x0000000410107890 */ /* 0x000fe2000fffe0ff */
[----:B------:R-:W-:Y:S11]  /*1870*/  BRA.U UP0, `(.L_x_68) ;  /* 0xffffffe900547547 */ /* 0x000ff6000b83ffff */
.L_x_39:
[----:B------:R-:W-:-:S04]  /*1880*/  ISETP.NE.U32.AND P1, PT, RZ, UR18, PT ;  /* 0x00000012ff007c0c */ /* 0x000fc8000bf25070 */
[----:B------:R-:W-:-:S13]  /*1890*/  ISETP.NE.AND.EX P1, PT, RZ, UR5, PT, P1 ;  /* 0x00000005ff007c0c */ /* 0x000fda000bf25310 */
[----:B------:R-:W-:Y:S05]  /*18a0*/  @!P1 EXIT ;  /* 0x000000000000994d */ /* 0x000fea0003800000 */
[----:B------:R-:W1:Y:S01]  /*18b0*/  LDC.64 R2, c[0x0][0x388] ;  /* 0x0000e200ff027b82 */ /* 0x000e620000000a00 */
[----:B------:R-:W2:Y:S01]  /*18c0*/  LDCU UR14, c[0x0][0x38c] ;  /* 0x00007180ff0e77ac */ /* 0x000ea20008000800 */
[----:B------:R-:W3:Y:S01]  /*18d0*/  LDCU UR15, c[0x0][0x388] ;  /* 0x00007100ff0f77ac */ /* 0x000ee20008000800 */
[----:B------:R-:W4:Y:S02]  /*18e0*/  LDCU.64 UR10, c[0x0][0x380] ;  /* 0x00007000ff0a77ac */ /* 0x000f240008000a00 */
.L_x_76:
        /* <DEDUP_REMOVED lines=46> */
.L_x_70:
[----:B------:R-:W-:-:S07]  /*1bd0*/  MOV R8, 0x1bf0 ;  /* 0x00001bf000087802 */ /* 0x000fce0000000f00 */
[----:B--234-:R-:W-:Y:S05]  /*1be0*/  CALL.REL.NOINC `($__internal_1_$__cuda_sm20_rem_u64) ;  /* 0x0000000000bc7944 */ /* 0x01cfea0003c00000 */
[----:B------:R-:W-:Y:S02]  /*1bf0*/  IMAD.MOV.U32 R4, RZ, RZ, R6 ;  /* 0x000000ffff047224 */ /* 0x000fe400078e0006 */
[----:B------:R-:W-:-:S07]  /*1c00*/  IMAD.MOV.U32 R5, RZ, RZ, R7 ;  /* 0x000000ffff057224 */ /* 0x000fce00078e0007 */
.L_x_71:
[----:B--234-:R-:W-:Y:S05]  /*1c10*/  BSYNC.RECONVERGENT B0 ;  /* 0x0000000000007941 */ /* 0x01cfea0003800200 */
.L_x_69:
        /* <DEDUP_REMOVED lines=28> */
.L_x_74:
[----:B------:R-:W-:Y:S01]  /*1de0*/  IMAD.MOV.U32 R7, RZ, RZ, RZ ;  /* 0x000000ffff077224 */ /* 0x000fe200078e00ff */
[----:B------:R-:W-:-:S07]  /*1df0*/  MOV R8, 0x1e10 ;  /* 0x00001e1000087802 */ /* 0x000fce0000000f00 */
[----:B------:R-:W-:Y:S05]  /*1e00*/  CALL.REL.NOINC `($__internal_1_$__cuda_sm20_rem_u64) ;  /* 0x0000000000347944 */ /* 0x000fea0003c00000 */
[----:B------:R-:W-:Y:S01]  /*1e10*/  MOV R4, R6 ;  /* 0x0000000600047202 */ /* 0x000fe20000000f00 */
[----:B------:R-:W-:-:S07]  /*1e20*/  IMAD.MOV.U32 R5, RZ, RZ, R7 ;  /* 0x000000ffff057224 */ /* 0x000fce00078e0007 */
.L_x_75:
[----:B------:R-:W-:-:S04]  /*1e30*/  LEA R6, P1, R4, UR10, 0x2 ;  /* 0x0000000a04067c11 */ /* 0x000fc8000f8210ff */
[----:B------:R-:W-:-:S05]  /*1e40*/  LEA.HI.X R7, R4, UR11, R5, 0x2, P1 ;  /* 0x0000000b04077c11 */ /* 0x000fca00088f1405 */
[----:B------:R0:W-:Y:S04]  /*1e50*/  STG.E desc[UR12][R6.64], RZ ;  /* 0x000000ff06007986 */ /* 0x0001e8000c10190c */
.L_x_73:
[----:B------:R-:W-:Y:S05]  /*1e60*/  BSYNC.RECONVERGENT B0 ;  /* 0x0000000000007941 */ /* 0x000fea0003800200 */
.L_x_72:
[----:B------:R-:W-:Y:S06]  /*1e70*/  MEMBAR.SC.GPU ;  /* 0x0000000000007992 */ /* 0x000fec0000002000 */
[----:B------:R-:W-:-:S00]  /*1e80*/  ERRBAR ;  /* 0x00000000000079ab */ /* 0x000fc00000000000 */
[----:B------:R-:W-:Y:S06]  /*1e90*/  CGAERRBAR ;  /* 0x00000000000075ab */ /* 0x000fec0000000000 */
[----:B------:R-:W-:Y:S01]  /*1ea0*/  CCTL.IVALL ;  /* 0x00000000ff00798f */ /* 0x000fe20002000000 */
[----:B------:R-:W-:Y:S01]  /*1eb0*/  UIADD3 UR4, UPT, UPT, UR4, 0x1, URZ ;  /* 0x0000000104047890 */ /* 0x000fe2000fffe0ff */
[----:B------:R-:W-:Y:S11]  /*1ec0*/  BRA.U UP0, `(.L_x_76) ;  /* 0xfffffff900887547 */ /* 0x000ff6000b83ffff */
[----:B------:R-:W-:Y:S05]  /*1ed0*/  EXIT ;  /* 0x000000000000794d */ /* 0x000fea0003800000 */
        .weak           $__internal_1_$__cuda_sm20_rem_u64
        .type           $__internal_1_$__cuda_sm20_rem_u64,@function
        .size           $__internal_1_$__cuda_sm20_rem_u64,(.L_x_98 - $__internal_1_$__cuda_sm20_rem_u64)
$__internal_1_$__cuda_sm20_rem_u64:
        /* <DEDUP_REMOVED lines=63> */
[----:B------:R-:W-:Y:S06]  /*22d0*/  RET.REL.NODEC R4 `(_ZN7caching25ReadAndWriteDifferentSlotEPjmb) ;  /* 0xffffffdc04487950 */ /* 0x000fec0003c3ffff */
.L_x_77:
        /* <DEDUP_REMOVED lines=10> */
.L_x_98:


//--------------------- .text._ZN7caching20ReadAndWriteSameSlotEPjmb --------------------------
	.section	.text._ZN7caching20ReadAndWriteSameSlotEPjmb,"ax",@progbits
	.align	128
        .global         _ZN7caching20ReadAndWriteSameSlotEPjmb
        .type           _ZN7caching20ReadAndWriteSameSlotEPjmb,@function
        .size           _ZN7caching20ReadAndWriteSameSlotEPjmb,(.L_x_99 - _ZN7caching20ReadAndWriteSameSlotEPjmb)
        .other          _ZN7caching20ReadAndWriteSameSlotEPjmb,@"STO_CUDA_ENTRY STV_DEFAULT"
_ZN7caching20ReadAndWriteSameSlotEPjmb:
.text._ZN7caching20ReadAndWriteSameSlotEPjmb:
        /* <DEDUP_REMOVED lines=24> */
[----:B------:R-:W2:Y:S01]  /*0180*/  LDCU.64 UR14, c[0x0][0x380] ;  /* 0x00007000ff0e77ac */ /* 0x000ea20008000a00 */
[----:B------:R-:W-:-:S04]  /*0190*/  UMOV UR16, 0x1 ;  /* 0x0000000100107882 */ /* 0x000fc80000000000 */
[----:B------:R-:W-:-:S05]  /*01a0*/  UMOV UR11, UR4 ;  /* 0x00000004000b7c82 */ /* 0x000fca0008000000 */
.L_x_91:
        /* <DEDUP_REMOVED lines=15> */
[----:B0--3--:R-:W-:Y:S01]  /*02a0*/  VIADD R4, R6, 0xffffffe ;  /* 0x0ffffffe06047836 */ /* 0x009fe20000000000 */
[----:B------:R-:W-:Y:S02]  /*02b0*/  LOP3.LUT R6, RZ, R2, RZ, 0x33, !PT ;  /* 0x00000002ff067212 */ /* 0x000fe400078e33ff */
[----:B------:R-:W-:Y:S01]  /*02c0*/  ULOP3.LUT UR9, UR9, UR8, URZ, 0x3c, !UPT ;  /* 0x0000000809097292 */ /* 0x000fe2000f8e3cff */
[----:B------:R0:W1:Y:S02]  /*02d0*/  F2I.FTZ.U32.TRUNC.NTZ R5, R4 ;  /* 0x0000000400057305 */ /* 0x000064000021f000 */
[----:B0-----:R-:W-:Y:S02]  /*02e0*/  IMAD.MOV.U32 R4, RZ, RZ, RZ ;  /* 0x000000ffff047224 */ /* 0x001fe400078e00ff */
[----:B-1----:R-:W-:-:S04]  /*02f0*/  IMAD.MOV R7, RZ, RZ, -R5 ;  /* 0x000000ffff077224 */ /* 0x002fc800078e0a05 */
        /* <DEDUP_REMOVED lines=9> */
[----:B------:R-:W-:-:S05]  /*0390*/  @P2 IMAD.IADD R9, R9, 0x1, -R2 ;  /* 0x0000000109092824 */ /* 0x000fca00078e0a02 */
[----:B------:R-:W-:-:S04]  /*03a0*/  SEL R9, R6, R9, !P1 ;  /* 0x0000000906097207 */ /* 0x000fc80004800000 */
[----:B------:R-:W-:-:S04]  /*03b0*/  IADD3 R7, P2, PT, R9, R0, RZ ;  /* 0x0000000009077210 */ /* 0x000fc80007f5e0ff */
[----:B------:R-:W-:-:S04]  /*03c0*/  IADD3.X R8, PT, PT, RZ, RZ, RZ, P2, !PT ;  /* 0x000000ffff087210 */ /* 0x000fc800017fe4ff */
        /* <DEDUP_REMOVED lines=13> */
.L_x_80:
[----:B------:R-:W-:Y:S02]  /*04a0*/  IMAD.MOV.U32 R6, RZ, RZ, R7 ;  /* 0x000000ffff067224 */ /* 0x000fe400078e0007 */
[----:B------:R-:W-:Y:S01]  /*04b0*/  IMAD.MOV.U32 R7, RZ, RZ, R8 ;  /* 0x000000ffff077224 */ /* 0x000fe200078e0008 */
[----:B------:R-:W-:-:S07]  /*04c0*/  MOV R8, 0x4e0 ;  /* 0x000004e000087802 */ /* 0x000fce0000000f00 */
[----:B--2---:R-:W-:Y:S05]  /*04d0*/  CALL.REL.NOINC `($__internal_2_$__cuda_sm20_rem_u64) ;  /* 0x0000001000307944 */ /* 0x004fea0003c00000 */
[----:B------:R-:W-:Y:S01]  /*04e0*/  MOV R4, R6 ;  /* 0x0000000600047202 */ /* 0x000fe20000000f00 */
[----:B------:R-:W-:-:S07]  /*04f0*/  IMAD.MOV.U32 R5, RZ, RZ, R7 ;  /* 0x000000ffff057224 */ /* 0x000fce00078e0007 */
.L_x_81:
[----:B--2---:R-:W-:Y:S05]  /*0500*/  BSYNC.RECONVERGENT B0 ;  /* 0x0000000000007941 */ /* 0x004fea0003800200 */
.L_x_79:
[----:B------:R-:W-:-:S04]  /*0510*/  LEA R6, P1, R4, UR14, 0x2 ;  /* 0x0000000e04067c11 */ /* 0x000fc8000f8210ff */
[----:B------:R-:W-:-:S05]  /*0520*/  LEA.HI.X R7, R4, UR15, R5, 0x2, P1 ;  /* 0x0000000f04077c11 */ /* 0x000fca00088f1405 */
[----:B------:R0:W2:Y:S01]  /*0530*/  LDG.E.STRONG.SYS R6, desc[UR12][R6.64] ;  /* 0x0000000c06067981 */ /* 0x0000a2000c1f5900 */
[----:B------:R-:W1:Y:S01]  /*0540*/  I2F.U32.RP R8, R2 ;  /* 0x0000000200087306 */ /* 0x000e620000209000 */
[----:B------:R-:W-:Y:S01]  /*0550*/  USHF.R.U32.HI UR8, URZ, 0x10, UR16 ;  /* 0x00000010ff087899 */ /* 0x000fe20008011610 */
[----:B------:R-:W-:-:S03]  /*0560*/  LOP3.LUT R12, RZ, R2, RZ, 0x33, !PT ;  /* 0x00000002ff0c7212 */ /* 0x000fc600078e33ff */
[----:B------:R-:W-:-:S04]  /*0570*/  ULOP3.LUT UR8, UR8, UR16, URZ, 0x3c, !UPT ;  /* 0x0000001008087292 */ /* 0x000fc8000f8e3cff */
[----:B------:R-:W-:-:S04]  /*0580*/  UIMAD UR8, UR8, -0x7a143595, URZ ;  /* 0x85ebca6b080878a4 */ /* 0x000fc8000f8e02ff */
[----:B------:R-:W-:Y:S01]  /*0590*/  USHF.R.U32.HI UR9, URZ, 0xd, UR8 ;  /* 0x0000000dff097899 */ /* 0x000fe20008011608 */
[----:B-1----:R-:W1:Y:S03]  /*05a0*/  MUFU.RCP R8, R8 ;  /* 0x0000000800087308 */ /* 0x002e660000001000 */
[----:B------:R-:W-:-:S04]  /*05b0*/  ULOP3.LUT UR9, UR9, UR8, URZ, 0x3c, !UPT ;  /* 0x0000000809097292 */ /* 0x000fc8000f8e3cff */
[----:B------:R-:W-:-:S04]  /*05c0*/  UIMAD UR9, UR9, -0x3d4d51cb, URZ ;  /* 0xc2b2ae35090978a4 */ /* 0x000fc8000f8e02ff */
[----:B------:R-:W-:-:S04]  /*05d0*/  USHF.R.U32.HI UR8, URZ, 0x10, UR9 ;  /* 0x00000010ff087899 */ /* 0x000fc80008011609 */
[----:B------:R-:W-:Y:S01]  /*05e0*/  ULOP3.LUT UR8, UR8, UR9, URZ, 0x3c, !UPT ;  /* 0x0000000908087292 */ /* 0x000fe2000f8e3cff */
[----:B-1----:R-:W-:-:S04]  /*05f0*/  VIADD R4, R8, 0xffffffe ;  /* 0x0ffffffe08047836 */ /* 0x002fc80000000000 */
[----:B------:R1:W0:Y:S02]  /*0600*/  F2I.FTZ.U32.TRUNC.NTZ R5, R4 ;  /* 0x0000000400057305 */ /* 0x000224000021f000 */
[----:B-1----:R-:W-:Y:S02]  /*0610*/  IMAD.MOV.U32 R4, RZ, RZ, RZ ;  /* 0x000000ffff047224 */ /* 0x002fe400078e00ff */
[----:B0-----:R-:W-:-:S04]  /*0620*/  IMAD.MOV R7, RZ, RZ, -R5 ;  /* 0x000000ffff077224 */ /* 0x001fc800078e0a05 */
        /* <DEDUP_REMOVED lines=10> */
[----:B------:R-:W-:Y:S02]  /*06d0*/  SEL R11, R12, R11, !P1 ;  /* 0x0000000b0c0b7207 */ /* 0x000fe40004800000 */
[----:B--2---:R-:W-:-:S13]  /*06e0*/  ISETP.NE.OR P2, PT, R6, RZ, P0 ;  /* 0x000000ff0600720c */ /* 0x004fda0000745670 */
[----:B------:R-:W-:-:S04]  /*06f0*/  @!P2 LEA R4, P3, R9, UR14, 0x2 ;  /* 0x0000000e0904ac11 */ /* 0x000fc8000f8610ff */
[----:B------:R-:W-:Y:S02]  /*0700*/  @!P2 LEA.HI.X R5, R9, UR15, RZ, 0x2, P3 ;  /* 0x0000000f0905ac11 */ /* 0x000fe400098f14ff */
[----:B------:R-:W-:-:S03]  /*0710*/  IADD3 R7, P3, PT, R11, R0, RZ ;  /* 0x000000000b077210 */ /* 0x000fc60007f7e0ff */
[----:B------:R0:W-:Y:S02]  /*0720*/  @!P2 STG.E desc[UR12][R4.64], RZ ;  /* 0x000000ff0400a986 */ /* 0x0001e4000c10190c */
        /* <DEDUP_REMOVED lines=8> */
[----:B0-----:R-:W-:Y:S05]  /*07b0*/  @P2 BRA `(.L_x_83) ;  /* 0x0000000000282947 */ /* 0x001fea0003800000 */
        /* <DEDUP_REMOVED lines=10> */
.L_x_83:
[----:B------:R-:W-:Y:S01]  /*0860*/  MOV R6, R7 ;  /* 0x0000000700067202 */ /* 0x000fe20000000f00 */
[----:B------:R-:W-:Y:S01]  /*0870*/  IMAD.MOV.U32 R7, RZ, RZ, R8 ;  /* 0x000000ffff077224 */ /* 0x000fe200078e0008 */
[----:B------:R-:W-:-:S07]  /*0880*/  MOV R8, 0x8a0 ;  /* 0x000008a000087802 */ /* 0x000fce0000000f00 */
[----:B------:R-:W-:Y:S05]  /*0890*/  CALL.REL.NOINC `($__internal_2_$__cuda_sm20_rem_u64) ;  /* 0x0000000c00407944 */ /* 0x000fea0003c00000 */
[----:B------:R-:W-:Y:S02]  /*08a0*/  IMAD.MOV.U32 R4, RZ, RZ, R6 ;  /* 0x000000ffff047224 */ /* 0x000fe400078e0006 */
[----:B------:R-:W-:-:S07]  /*08b0*/  IMAD.MOV.U32 R5, RZ, RZ, R7 ;  /* 0x000000ffff057224 */ /* 0x000fce00078e0007 */
.L_x_84:
[----:B------:R-:W-:Y:S05]  /*08c0*/  BSYNC.RECONVERGENT B0 ;  /* 0x0000000000007941 */ /* 0x000fea0003800200 */
.L_x_82:
[----:B------:R-:W-:-:S04]  /*08d0*/  LEA R6, P1, R4, UR14, 0x2 ;  /* 0x0000000e04067c11 */ /* 0x000fc8000f8210ff */
[----:B------:R-:W-:-:S05]  /*08e0*/  LEA.HI.X R7, R4, UR15, R5, 0x2, P1 ;  /* 0x0000000f04077c11 */ /* 0x000fca00088f1405 */
[----:B------:R0:W2:Y:S01]  /*08f0*/  LDG.E.STRONG.SYS R6, desc[UR12][R6.64] ;  /* 0x0000000c06067981 */ /* 0x0000a2000c1f5900 */
[----:B------:R-:W1:Y:S01]  /*0900*/  I2F.U32.RP R8, R2 ;  /* 0x0000000200087306 */ /* 0x000e620000209000 */
[----:B------:R-:W-:Y:S01]  /*0910*/  UIADD3 UR8, UPT, UPT, UR16, 0x1, URZ ;  /* 0x0000000110087890 */ /* 0x000fe2000fffe0ff */
[----:B------:R-:W-:-:S03]  /*0920*/  LOP3.LUT R12, RZ, R2, RZ, 0x33, !PT ;  /* 0x00000002ff0c7212 */ /* 0x000fc600078e33ff */
[----:B------:R-:W-:-:S04]  /*0930*/  USHF.R.U32.HI UR9, URZ, 0x10, UR8 ;  /* 0x00000010ff097899 */ /* 0x000fc80008011608 */
[----:B------:R-:W-:-:S04]  /*0940*/  ULOP3.LUT UR9, UR9, UR8, URZ, 0x3c, !UPT ;  /* 0x0000000809097292 */ /* 0x000fc8000f8e3cff */
[----:B------:R-:W-:Y:S01]  /*0950*/  UIMAD UR9, UR9, -0x7a143595, URZ ;  /* 0x85ebca6b090978a4 */ /* 0x000fe2000f8e02ff */
[----:B-1----:R-:W1:Y:S03]  /*0960*/  MUFU.RCP R8, R8 ;  /* 0x0000000800087308 */ /* 0x002e660000001000 */
[----:B------:R-:W-:-:S04]  /*0970*/  USHF.R.U32.HI UR8, URZ, 0xd, UR9 ;  /* 0x0000000dff087899 */ /* 0x000fc80008011609 */
[----:B------:R-:W-:-:S04]  /*0980*/  ULOP3.LUT UR8, UR8, UR9, URZ, 0x3c, !UPT ;  /* 0x0000000908087292 */ /* 0x000fc8000f8e3cff */
[----:B------:R-:W-:-:S04]  /*0990*/  UIMAD UR8, UR8, -0x3d4d51cb, URZ ;  /* 0xc2b2ae35080878a4 */ /* 0x000fc8000f8e02ff */
[----:B------:R-:W-:Y:S01]  /*09a0*/  USHF.R.U32.HI UR9, URZ, 0x10, UR8 ;  /* 0x00000010ff097899 */ /* 0x000fe20008011608 */
[----:B-1----:R-:W-:-:S03]  /*09b0*/  VIADD R4, R8, 0xffffffe ;  /* 0x0ffffffe08047836 */ /* 0x002fc60000000000 */
[----:B------:R-:W-:Y:S01]  /*09c0*/  ULOP3.LUT UR9, UR9, UR8, URZ, 0x3c, !UPT ;  /* 0x0000000809097292 */ /* 0x000fe2000f8e3cff */
[----:B------:R1:W0:Y:S02]  /*09d0*/  F2I.FTZ.U32.TRUNC.NTZ R5, R4 ;  /* 0x0000000400057305 */ /* 0x000224000021f000 */
[----:B-1----:R-:W-:Y:S02]  /*09e0*/  HFMA2 R4, -RZ, RZ, 0, 0 ;  /* 0x00000000ff047431 */ /* 0x002fe400000001ff */
        /* <DEDUP_REMOVED lines=30> */
[----:B------:R-:W-:-:S04]  /*0bd0*/  @P2 IADD3 R5, PT, PT, R5, -R2, RZ ;  /* 0x8000000205052210 */ /* 0x000fc80007ffe0ff */
[----:B------:R-:W-:-:S13]  /*0be0*/  ISETP.GE.U32.AND P2, PT, R5, R2, PT ;  /* 0x000000020500720c */ /* 0x000fda0003f46070 */
[----:B------:R-:W-:-:S05]  /*0bf0*/  @P2 IMAD.IADD R5, R5, 0x1, -R2 ;  /* 0x0000000105052824 */ /* 0x000fca00078e0a02 */
[----:B------:R-:W-:Y:S01]  /*0c00*/  SEL R4, R12, R5, !P1 ;  /* 0x000000050c047207 */ /* 0x000fe20004800000 */
[----:B------:R-:W-:Y:S01]  /*0c10*/  IMAD.MOV.U32 R5, RZ, RZ, RZ ;  /* 0x000000ffff057224 */ /* 0x000fe200078e00ff */
[----:B------:R-:W-:Y:S06]  /*0c20*/  BRA `(.L_x_87) ;  /* 0x0000000000187947 */ /* 0x000fec0003800000 */
.L_x_86:
[----:B------:R-:W-:Y:S02]  /*0c30*/  IMAD.MOV.U32 R6, RZ, RZ, R7 ;  /* 0x000000ffff067224 */ /* 0x000fe400078e0007 */
[----:B------:R-:W-:Y:S01]  /*0c40*/  IMAD.MOV.U32 R7, RZ, RZ, R8 ;  /* 0x000000ffff077224 */ /* 0x000fe200078e0008 */
[----:B------:R-:W-:-:S07]  /*0c50*/  MOV R8, 0xc70 ;  /* 0x00000c7000087802 */ /* 0x000fce0000000f00 */
[----:B------:R-:W-:Y:S05]  /*0c60*/  CALL.REL.NOINC `($__internal_2_$__cuda_sm20_rem_u64) ;  /* 0x00000008004c7944 */ /* 0x000fea0003c00000 */
[----:B------:R-:W-:Y:S01]  /*0c70*/  IMAD.MOV.U32 R4, RZ, RZ, R6 ;  /* 0x000000ffff047224 */ /* 0x000fe200078e0006 */
[----:B------:R-:W-:-:S07]  /*0c80*/  MOV R5, R7 ;  /* 0x0000000700057202 */ /* 0x000fce0000000f00 */
.L_x_87:
[----:B------:R-:W-:Y:S05]  /*0c90*/  BSYNC.RECONVERGENT B0 ;  /* 0x0000000000007941 */ /* 0x000fea0003800200 */
.L_x_85:
        /* <DEDUP_REMOVED lines=54> */
.L_x_89:
[----:B------:R-:W-:Y:S01]  /*1000*/  MOV R6, R7 ;  /* 0x0000000700067202 */ /* 0x000fe20000000f00 */
[----:B------:R-:W-:Y:S01]  /*1010*/  IMAD.MOV.U32 R7, RZ, RZ, R8 ;  /* 0x000000ffff077224 */ /* 0x000fe200078e0008 */
[----:B------:R-:W-:-:S07]  /*1020*/  MOV R8, 0x1040 ;  /* 0x0000104000087802 */ /* 0x000fce0000000f00 */
[----:B------:R-:W-:Y:S05]  /*1030*/  CALL.REL.NOINC `($__internal_2_$__cuda_sm20_rem_u64) ;  /* 0x0000000400587944 */ /* 0x000fea0003c00000 */
[----:B------:R-:W-:Y:S02]  /*1040*/  IMAD.MOV.U32 R4, RZ, RZ, R6 ;  /* 0x000000ffff047224 */ /* 0x000fe400078e0006 */
[----:B------:R-:W-:-:S07]  /*1050*/  IMAD.MOV.U32 R5, RZ, RZ, R7 ;  /* 0x000000ffff057224 */ /* 0x000fce00078e0007 */
.L_x_90:
[----:B------:R-:W-:Y:S05]  /*1060*/  BSYNC.RECONVERGENT B0 ;  /* 0x0000000000007941 */ /* 0x000fea0003800200 */
.L_x_88:
[----:B------:R-:W-:-:S04]  /*1070*/  LEA R6, P1, R4, UR14, 0x2 ;  /* 0x0000000e04067c11 */ /* 0x000fc8000f8210ff */
[----:B------:R-:W-:-:S05]  /*1080*/  LEA.HI.X R7, R4, UR15, R5, 0x2, P1 ;  /* 0x0000000f04077c11 */ /* 0x000fca00088f1405 */
[----:B------:R-:W2:Y:S02]  /*1090*/  LDG.E.STRONG.SYS R6, desc[UR12][R6.64] ;  /* 0x0000000c06067981 */ /* 0x000ea4000c1f5900 */
[----:B--2---:R-:W-:-:S13]  /*10a0*/  ISETP.NE.OR P1, PT, R6, RZ, P0 ;  /* 0x000000ff0600720c */ /* 0x004fda0000725670 */
[----:B------:R-:W-:-:S04]  /*10b0*/  @!P1 LEA R4, P2, R11, UR14, 0x2 ;  /* 0x0000000e0b049c11 */ /* 0x000fc8000f8410ff */
[----:B------:R-:W-:-:S05]  /*10c0*/  @!P1 LEA.HI.X R5, R11, UR15, RZ, 0x2, P2 ;  /* 0x0000000f0b059c11 */ /* 0x000fca00090f14ff */
[----:B------:R3:W-:Y:S01]  /*10d0*/  @!P1 STG.E desc[UR12][R4.64], RZ ;  /* 0x000000ff04009986 */ /* 0x0007e2000c10190c */
[----:B------:R-:W-:Y:S06]  /*10e0*/  MEMBAR.SC.GPU ;  /* 0x0000000000007992 */ /* 0x000fec0000002000 */
[----:B------:R-:W-:-:S00]  /*10f0*/  ERRBAR ;  /* 0x00000000000079ab */ /* 0x000fc00000000000 */
[----:B------:R-:W-:Y:S06]  /*1100*/  CGAERRBAR ;  /* 0x00000000000075ab */ /* 0x000fec0000000000 */
[----:B------:R-:W-:Y:S01]  /*1110*/  CCTL.IVALL ;  /* 0x00000000ff00798f */ /* 0x000fe20002000000 */
[----:B------:R-:W-:Y:S01]  /*1120*/  UIADD3 UR16, UPT, UPT, UR16, 0x4, URZ ;  /* 0x0000000410107890 */ /* 0x000fe2000fffe0ff */
[----:B------:R-:W-:Y:S11]  /*1130*/  BRA.U UP0, `(.L_x_91) ;  /* 0xfffffff1001c7547 */ /* 0x000ff6000b83ffff */
.L_x_78:
[----:B------:R-:W-:-:S04]  /*1140*/  ISETP.NE.U32.AND P1, PT, RZ, UR18, PT ;  /* 0x00000012ff007c0c */ /* 0x000fc8000bf25070 */
[----:B------:R-:W-:-:S13]  /*1150*/  ISETP.NE.AND.EX P1, PT, RZ, UR5, PT, P1 ;  /* 0x00000005ff007c0c */ /* 0x000fda000bf25310 */
[----:B------:R-:W-:Y:S05]  /*1160*/  @!P1 EXIT ;  /* 0x000000000000994d */ /* 0x000fea0003800000 */
[----:B------:R-:W0:Y:S01]  /*1170*/  LDC.64 R2, c[0x0][0x388] ;  /* 0x0000e200ff027b82 */ /* 0x000e220000000a00 */
[----:B------:R-:W1:Y:S02]  /*1180*/  LDCU.64 UR10, c[0x0][0x380] ;  /* 0x00007000ff0a77ac */ /* 0x000e640008000a00 */
.L_x_95:
[----:B0-----:R-:W0:Y:S01]  /*1190*/  I2F.U32.RP R6, R2 ;  /* 0x0000000200067306 */ /* 0x001e220000209000 */
        /* <DEDUP_REMOVED lines=9> */
[----:B0-----:R-:W3:Y:S01]  /*1230*/  MUFU.RCP R6, R6 ;  /* 0x0000000600067308 */ /* 0x001ee20000001000 */
[----:B------:R-:W-:Y:S02]  /*1240*/  UISETP.NE.AND.EX UP0, UPT, UR5, URZ, UPT, UP0 ;  /* 0x000000ff0500728c */ /* 0x000fe4000bf05300 */
[----:B------:R-:W-:-:S04]  /*1250*/  ULOP3.LUT UR9, UR9, UR8, URZ, 0x3c, !UPT ;  /* 0x0000000809097292 */ /* 0x000fc8000f8e3cff */
[----:B------:R-:W-:-:S04]  /*1260*/  UIMAD UR9, UR9, -0x3d4d51cb, URZ ;  /* 0xc2b2ae35090978a4 */ /* 0x000fc8000f8e02ff */
[----:B------:R-:W-:-:S04]  /*1270*/  USHF.R.U32.HI UR8, URZ, 0x10, UR9 ;  /* 0x00000010ff087899 */ /* 0x000fc80008011609 */
[----:B------:R-:W-:Y:S01]  /*1280*/  ULOP3.LUT UR8, UR8, UR9, URZ, 0x3c, !UPT ;  /* 0x0000000908087292 */ /* 0x000fe2000f8e3cff */
[----:B--23--:R-:W-:-:S04]  /*1290*/  VIADD R4, R6, 0xffffffe ;  /* 0x0ffffffe06047836 */ /* 0x00cfc80000000000 */
[----:B------:R0:W2:Y:S02]  /*12a0*/  F2I.FTZ.U32.TRUNC.NTZ R5, R4 ;  /* 0x0000000400057305 */ /* 0x0000a4000021f000 */
[----:B0-----:R-:W-:Y:S02]  /*12b0*/  HFMA2 R4, -RZ, RZ, 0, 0 ;  /* 0x00000000ff047431 */ /* 0x001fe400000001ff */
[----:B--2---:R-:W-:-:S04]  /*12c0*/  IMAD.MOV R7, RZ, RZ, -R5 ;  /* 0x000000ffff077224 */ /* 0x004fc800078e0a05 */
        /* <DEDUP_REMOVED lines=26> */
.L_x_93:
[----:B------:R-:W-:-:S07]  /*1470*/  MOV R8, 0x1490 ;  /* 0x0000149000087802 */ /* 0x000fce0000000f00 */
[----:B-1----:R-:W-:Y:S05]  /*1480*/  CALL.REL.NOINC `($__internal_2_$__cuda_sm20_rem_u64) ;  /* 0x0000000000447944 */ /* 0x002fea0003c00000 */
[----:B------:R-:W-:Y:S02]  /*1490*/  IMAD.MOV.U32 R4, RZ, RZ, R6 ;  /* 0x000000ffff047224 */ /* 0x000fe400078e0006 */
[----:B------:R-:W-:-:S07]  /*14a0*/  IMAD.MOV.U32 R5, RZ, RZ, R7 ;  /* 0x000000ffff057224 */ /* 0x000fce00078e0007 */
.L_x_94:
[----:B-1----:R-:W-:Y:S05]  /*14b0*/  BSYNC.RECONVERGENT B0 ;  /* 0x0000000000007941 */ /* 0x002fea0003800200 */
.L_x_92:
        /* <DEDUP_REMOVED lines=13> */
[----:B------:R-:W-:Y:S05]  /*1590*/  EXIT ;  /* 0x000000000000794d */ /* 0x000fea0003800000 */
        .weak           $__internal_2_$__cuda_sm20_rem_u64
        .type           $__internal_2_$__cuda_sm20_rem_u64,@function
        .size           $__internal_2_$__cuda_sm20_rem_u64,(.L_x_99 - $__internal_2_$__cuda_sm20_rem_u64)
$__internal_2_$__cuda_sm20_rem_u64:
        /* <DEDUP_REMOVED lines=22> */
[----:B------:R-:W-:-:S04]  /*1700*/  IMAD.HI.U32 R12, R13, R5, RZ ;  /* 0x000000050d0c7227 */ /* 0x000fc800078e00ff */
[----:B------:R-:W-:-:S04]  /*1710*/  IMAD.X R10, RZ, RZ, ~R10, P1 ;  /* 0x000000ffff0a7224 */ /* 0x000fc800008e0e0a */
        /* <DEDUP_REMOVED lines=34> */
[----:B------:R-:W-:Y:S01]  /*1940*/  SEL R7, R7, R4, P1 ;  /* 0x0000000407077207 */ /* 0x000fe20000800000 */
[----:B------:R-:W-:Y:S01]  /*1950*/  IMAD.MOV.U32 R4, RZ, RZ, R8 ;  /* 0x000000ffff047224 */ /* 0x000fe200078e0008 */
[----:B------:R-:W-:-:S04]  /*1960*/  ISETP.NE.AND.EX P2, PT, RZ, UR7, PT, P2 ;  /* 0x00000007ff007c0c */ /* 0x000fc8000bf45320 */
[----:B------:R-:W-:Y:S02]  /*1970*/  SEL R6, R6, 0xffffffff, P2 ;  /* 0xffffffff06067807 */ /* 0x000fe40001000000 */
[----:B------:R-:W-:Y:S01]  /*1980*/  SEL R7, R7, 0xffffffff, P2 ;  /* 0xffffffff07077807 */ /* 0x000fe20001000000 */
[----:B------:R-:W-:Y:S06]  /*1990*/  RET.REL.NODEC R4 `(_ZN7caching20ReadAndWriteSameSlotEPjmb) ;  /* 0xffffffe404987950 */ /* 0x000fec0003c3ffff */
.L_x_96:
        /* <DEDUP_REMOVED lines=14> */
.L_x_99:


//--------------------- .nv.shared.reserved.0     --------------------------
	.section	.nv.shared.reserved.0,"aw",@nobits
	.weak		__nv_reservedSMEM_offset_0_alias
	.size		__nv_reservedSMEM_offset_0_alias, 0, 64
	.other		__nv_reservedSMEM_offset_0_alias,@"STO_CUDA_RESERVED_SHARED STV_DEFAULT"
__nv_reservedSMEM_offset_0_alias:
	.zero		0
	.zero		64


//--------------------- .nv.constant0._ZN7caching30ReadAndWriteDifferentCacheLineEPjmb --------------------------
	.section	.nv.constant0._ZN7caching30ReadAndWriteDifferentCacheLineEPjmb,"a",@progbits
	.sectionflags	@""
	.align	4
.nv.constant0._ZN7caching30ReadAndWriteDifferentCacheLineEPjmb:
	.zero		913


//--------------------- .nv.constant0._ZN7caching25ReadAndWriteDifferentSlotEPjmb --------------------------
	.section	.nv.constant0._ZN7caching25ReadAndWriteDifferentSlotEPjmb,"a",@progbits
	.sectionflags	@""
	.align	4
.nv.constant0._ZN7caching25ReadAndWriteDifferentSlotEPjmb:
	.zero		913


//--------------------- .nv.constant0._ZN7caching20ReadAndWriteSameSlotEPjmb --------------------------
	.section	.nv.constant0._ZN7caching20ReadAndWriteSameSlotEPjmb,"a",@progbits
	.sectionflags	@""
	.align	4
.nv.constant0._ZN7caching20ReadAndWriteSameSlotEPjmb:
	.zero		913


//--------------------- SYMBOLS --------------------------

	.type		.nv.reservedSmem.offset0,@object
	.size		.nv.reservedSmem.offset0,0x4
